	.target	sm_90a

	.elftype	@"ET_EXEC"


//--------------------- .note.nv.tkinfo           --------------------------
	.section	.note.nv.tkinfo,"",@"SHT_NOTE"
	.sectionflags	@"SHF_NOTE_NV_TKINFO"
	.tkinfo
        /*0018*/ 	.word	0x00000002
        /*0030*/ 	.string	""
        /*0030*/ 	.string	"ptxas"
        /*0030*/ 	.string	"Cuda compilation tools, release 13.0, V13.0.88"
        /*0030*/ 	.string	"Build cuda_13.0.r13.0/compiler.36424714_0"
        /*0030*/ 	.string	"-v  -suppress-debug-info  -lineinfo  -arch sm_90a "



//--------------------- .note.nv.cuinfo           --------------------------
	.section	.note.nv.cuinfo,"",@"SHT_NOTE"
	.sectionflags	@"SHF_NOTE_NV_CUINFO"
        /*0018*/ 	.short	0x0002
        /*001a*/ 	.short	0x005a
        /*001c*/ 	.short	0x0082
	.zero		2


//--------------------- .nv.info                  --------------------------
	.section	.nv.info,"",@"SHT_CUDA_INFO"
	.align	4


	//----- nvinfo : EIATTR_REGCOUNT
	.align		4
        /*0000*/ 	.byte	0x04, 0x2f
        /*0002*/ 	.short	(.L_1 - .L_0)
	.align		4
.L_0:
        /*0004*/ 	.word	index@(matmul_kernel)
        /*0008*/ 	.word	0x000000a5


	//----- nvinfo : EIATTR_FRAME_SIZE
	.align		4
.L_1:
        /*000c*/ 	.byte	0x04, 0x11
        /*000e*/ 	.short	(.L_3 - .L_2)
	.align		4
.L_2:
        /*0010*/ 	.word	index@(matmul_kernel)
        /*0014*/ 	.word	0x00000000


	//----- nvinfo : EIATTR_MIN_STACK_SIZE
	.align		4
.L_3:
        /*0018*/ 	.byte	0x04, 0x12
        /*001a*/ 	.short	(.L_5 - .L_4)
	.align		4
.L_4:
        /*001c*/ 	.word	index@(matmul_kernel)
        /*0020*/ 	.word	0x00000000
.L_5:


//--------------------- .nv.compat                --------------------------
	.section	.nv.compat,"",@"SHT_CUDA_COMPAT_INFO"
	.align	4
        /*0000*/ 	.byte	0x02, 0x09, 0x01, 0x00, 0x02, 0x02, 0x01, 0x00, 0x02, 0x05, 0x05, 0x00, 0x03, 0x07, 0x01, 0x01
        /*0010*/ 	.byte	0x02, 0x03, 0x00, 0x00, 0x02, 0x06, 0x01, 0x00, 0x04, 0x0b, 0x08, 0x00, 0x00, 0x00, 0x00, 0x00
        /*0020*/ 	.byte	0x00, 0x00, 0x00, 0x00


//--------------------- .nv.info.matmul_kernel    --------------------------
	.section	.nv.info.matmul_kernel,"",@"SHT_CUDA_INFO"
	.sectionflags	@""
	.align	4


	//----- nvinfo : EIATTR_CUDA_API_VERSION
	.align		4
        /*0000*/ 	.byte	0x04, 0x37
        /*0002*/ 	.short	(.L_7 - .L_6)
.L_6:
        /*0004*/ 	.word	0x00000082


	//----- nvinfo : EIATTR_KPARAM_INFO
	.align		4
.L_7:
        /*0008*/ 	.byte	0x04, 0x17
        /*000a*/ 	.short	(.L_9 - .L_8)
.L_8:
        /*000c*/ 	.word	0x00000000
        /*0010*/ 	.short	0x000d
        /*0012*/ 	.short	0x0048
        /*0014*/ 	.byte	0x00, 0xf4, 0x21, 0x00


	//----- nvinfo : EIATTR_KPARAM_INFO
	.align		4
.L_9:
        /*0018*/ 	.byte	0x04, 0x17
        /*001a*/ 	.short	(.L_11 - .L_10)
.L_10:
        /*001c*/ 	.word	0x00000000
        /*0020*/ 	.short	0x000c
        /*0022*/ 	.short	0x0040
        /*0024*/ 	.byte	0x00, 0xf4, 0x21, 0x00


	//----- nvinfo : EIATTR_KPARAM_INFO
	.align		4
.L_11:
        /*0028*/ 	.byte	0x04, 0x17
        /*002a*/ 	.short	(.L_13 - .L_12)
.L_12:
        /*002c*/ 	.word	0x00000000
        /*0030*/ 	.short	0x000b
        /*0032*/ 	.short	0x0038
        /*0034*/ 	.byte	0x00, 0xf0, 0x11, 0x00


	//----- nvinfo : EIATTR_KPARAM_INFO
	.align		4
.L_13:
        /*0038*/ 	.byte	0x04, 0x17
        /*003a*/ 	.short	(.L_15 - .L_14)
.L_14:
        /*003c*/ 	.word	0x00000000
        /*0040*/ 	.short	0x000a
        /*0042*/ 	.short	0x0034
        /*0044*/ 	.byte	0x00, 0xf0, 0x11, 0x00


	//----- nvinfo : EIATTR_KPARAM_INFO
	.align		4
.L_15:
        /*0048*/ 	.byte	0x04, 0x17
        /*004a*/ 	.short	(.L_17 - .L_16)
.L_16:
        /*004c*/ 	.word	0x00000000
        /*0050*/ 	.short	0x0009
        /*0052*/ 	.short	0x0030
        /*0054*/ 	.byte	0x00, 0xf0, 0x11, 0x00


	//----- nvinfo : EIATTR_KPARAM_INFO
	.align		4
.L_17:
        /*0058*/ 	.byte	0x04, 0x17
        /*005a*/ 	.short	(.L_19 - .L_18)
.L_18:
        /*005c*/ 	.word	0x00000000
        /*0060*/ 	.short	0x0008
        /*0062*/ 	.short	0x002c
        /*0064*/ 	.byte	0x00, 0xf0, 0x11, 0x00


	//----- nvinfo : EIATTR_KPARAM_INFO
	.align		4
.L_19:
        /*0068*/ 	.byte	0x04, 0x17
        /*006a*/ 	.short	(.L_21 - .L_20)
.L_20:
        /*006c*/ 	.word	0x00000000
        /*0070*/ 	.short	0x0007
        /*0072*/ 	.short	0x0028
        /*0074*/ 	.byte	0x00, 0xf0, 0x11, 0x00


	//----- nvinfo : EIATTR_KPARAM_INFO
	.align		4
.L_21:
        /*0078*/ 	.byte	0x04, 0x17
        /*007a*/ 	.short	(.L_23 - .L_22)
.L_22:
        /*007c*/ 	.word	0x00000000
        /*0080*/ 	.short	0x0006
        /*0082*/ 	.short	0x0024
        /*0084*/ 	.byte	0x00, 0xf0, 0x11, 0x00


	//----- nvinfo : EIATTR_KPARAM_INFO
	.align		4
.L_23:
        /*0088*/ 	.byte	0x04, 0x17
        /*008a*/ 	.short	(.L_25 - .L_24)
.L_24:
        /*008c*/ 	.word	0x00000000
        /*0090*/ 	.short	0x0005
        /*0092*/ 	.short	0x0020
        /*0094*/ 	.byte	0x00, 0xf0, 0x11, 0x00


	//----- nvinfo : EIATTR_KPARAM_INFO
	.align		4
.L_25:
        /*0098*/ 	.byte	0x04, 0x17
        /*009a*/ 	.short	(.L_27 - .L_26)
.L_26:
        /*009c*/ 	.word	0x00000000
        /*00a0*/ 	.short	0x0004
        /*00a2*/ 	.short	0x001c
        /*00a4*/ 	.byte	0x00, 0xf0, 0x11, 0x00


	//----- nvinfo : EIATTR_KPARAM_INFO
	.align		4
.L_27:
        /*00a8*/ 	.byte	0x04, 0x17
        /*00aa*/ 	.short	(.L_29 - .L_28)
.L_28:
        /*00ac*/ 	.word	0x00000000
        /*00b0*/ 	.short	0x0003
        /*00b2*/ 	.short	0x0018
        /*00b4*/ 	.byte	0x00, 0xf0, 0x11, 0x00


	//----- nvinfo : EIATTR_KPARAM_INFO
	.align		4
.L_29:
        /*00b8*/ 	.byte	0x04, 0x17
        /*00ba*/ 	.short	(.L_31 - .L_30)
.L_30:
        /*00bc*/ 	.word	0x00000000
        /*00c0*/ 	.short	0x0002
        /*00c2*/ 	.short	0x0010
        /*00c4*/ 	.byte	0x00, 0xf4, 0x21, 0x00


	//----- nvinfo : EIATTR_KPARAM_INFO
	.align		4
.L_31:
        /*00c8*/ 	.byte	0x04, 0x17
        /*00ca*/ 	.short	(.L_33 - .L_32)
.L_32:
        /*00cc*/ 	.word	0x00000000
        /*00d0*/ 	.short	0x0001
        /*00d2*/ 	.short	0x0008
        /*00d4*/ 	.byte	0x00, 0xf4, 0x21, 0x00


	//----- nvinfo : EIATTR_KPARAM_INFO
	.align		4
.L_33:
        /*00d8*/ 	.byte	0x04, 0x17
        /*00da*/ 	.short	(.L_35 - .L_34)
.L_34:
        /*00dc*/ 	.word	0x00000000
        /*00e0*/ 	.short	0x0000
        /*00e2*/ 	.short	0x0000
        /*00e4*/ 	.byte	0x00, 0xf4, 0x21, 0x00


	//----- nvinfo : EIATTR_SPARSE_MMA_MASK
	.align		4
.L_35:
        /*00e8*/ 	.byte	0x03, 0x50
        /*00ea*/ 	.short	0x0000


	//----- nvinfo : EIATTR_MAXREG_COUNT
	.align		4
        /*00ec*/ 	.byte	0x03, 0x1b
        /*00ee*/ 	.short	0x00ff


	//----- nvinfo : EIATTR_NUM_BARRIERS
	.align		4
        /*00f0*/ 	.byte	0x02, 0x4c
        /*00f2*/ 	.byte	0x01
	.zero		1


	//----- nvinfo : EIATTR_MERCURY_ISA_VERSION
	.align		4
        /*00f4*/ 	.byte	0x03, 0x5f
        /*00f6*/ 	.short	0x0101


	//----- nvinfo : EIATTR_EXIT_INSTR_OFFSETS
	.align		4
        /*00f8*/ 	.byte	0x04, 0x1c
        /*00fa*/ 	.short	(.L_37 - .L_36)


	//   ....[0]....
.L_36:
        /*00fc*/ 	.word	0x000043b0


	//   ....[1]....
        /*0100*/ 	.word	0x000043e0


	//----- nvinfo : EIATTR_REQNTID
	.align		4
.L_37:
        /*0104*/ 	.byte	0x04, 0x10
        /*0106*/ 	.short	(.L_39 - .L_38)
.L_38:
        /*0108*/ 	.word	0x00000040
        /*010c*/ 	.word	0x00000001
        /*0110*/ 	.word	0x00000001


	//----- nvinfo : EIATTR_CBANK_PARAM_SIZE
	.align		4
.L_39:
        /*0114*/ 	.byte	0x03, 0x19
        /*0116*/ 	.short	0x0050


	//----- nvinfo : EIATTR_PARAM_CBANK
	.align		4
        /*0118*/ 	.byte	0x04, 0x0a
        /*011a*/ 	.short	(.L_41 - .L_40)
	.align		4
.L_40:
        /*011c*/ 	.word	index@(.nv.constant0.matmul_kernel)
        /*0120*/ 	.short	0x0210
        /*0122*/ 	.short	0x0050


	//----- nvinfo : EIATTR_SW_WAR
	.align		4
.L_41:
        /*0124*/ 	.byte	0x04, 0x36
        /*0126*/ 	.short	(.L_43 - .L_42)
.L_42:
        /*0128*/ 	.word	0x00000008
.L_43:


//--------------------- .nv.callgraph             --------------------------
	.section	.nv.callgraph,"",@"SHT_CUDA_CALLGRAPH"
	.align	4
	.sectionentsize	8
	.align		4
        /*0000*/ 	.word	0x00000000
	.align		4
        /*0004*/ 	.word	0xffffffff
	.align		4
        /*0008*/ 	.word	0x00000000
	.align		4
        /*000c*/ 	.word	0xfffffffe
	.align		4
        /*0010*/ 	.word	0x00000000
	.align		4
        /*0014*/ 	.word	0xfffffffd
	.align		4
        /*0018*/ 	.word	0x00000000
	.align		4
        /*001c*/ 	.word	0xfffffffc


//--------------------- .text.matmul_kernel       --------------------------
	.section	.text.matmul_kernel,"ax",@progbits
	.align	128
        .global         matmul_kernel
        .type           matmul_kernel,@function
        .size           matmul_kernel,(.L_x_4 - matmul_kernel)
        .other          matmul_kernel,@"STO_CUDA_ENTRY STV_DEFAULT"
matmul_kernel:
.text.matmul_kernel:
[----:B------:R-:W-:Y:S08]  /*0000*/  LDC R1, c[0x0][0x28] ;  /* 0x00000a00ff017b82 */ /* 0x000ff00000000800 */
[----:B------:R-:W0:Y:S01]  /*0010*/  LDC.64 R32, c[0x0][0x228] ;  /* 0x00008a00ff207b82 */ /* 0x000e220000000a00 */
[----:B------:R-:W1:Y:S01]  /*0020*/  S2R R5, SR_CTAID.X ;  /* 0x0000000000057919 */ /* 0x000e620000002500 */
[----:B------:R-:W-:Y:S01]  /*0030*/  UMOV UR4, 0x400 ;  /* 0x0000040000047882 */ /* 0x000fe20000000000 */
[----:B------:R-:W-:-:S05]  /*0040*/  ULDC.64 UR8, c[0x0][0x208] ;  /* 0x0000820000087ab9 */ /* 0x000fca0000000a00 */
[----:B------:R-:W2:Y:S08]  /*0050*/  LDC R26, c[0x0][0x230] ;  /* 0x00008c00ff1a7b82 */ /* 0x000eb00000000800 */
[----:B------:R-:W3:Y:S01]  /*0060*/  S2UR UR5, SR_CgaCtaId ;  /* 0x00000000000579c3 */ /* 0x000ee20000008800 */
[----:B0-----:R-:W-:-:S05]  /*0070*/  VIADD R0, R33, 0x3f ;  /* 0x0000003f21007836 */ /* 0x001fca0000000000 */
[----:B------:R-:W-:Y:S01]  /*0080*/  SHF.R.S32.HI R3, RZ, 0x1f, R0 ;  /* 0x0000001fff037819 */ /* 0x000fe20000011400 */
[----:B--2---:R-:W-:-:S03]  /*0090*/  VIADD R26, R26, 0x1f ;  /* 0x0000001f1a1a7836 */ /* 0x004fc60000000000 */
[----:B------:R-:W-:Y:S02]  /*00a0*/  LEA.HI R3, R3, R0, RZ, 0x6 ;  /* 0x0000000003037211 */ /* 0x000fe400078f30ff */
[----:B-1----:R-:W-:Y:S02]  /*00b0*/  IABS R8, R5 ;  /* 0x0000000500087213 */ /* 0x002fe40000000000 */
[----:B------:R-:W-:Y:S01]  /*00c0*/  SHF.R.S32.HI R3, RZ, 0x6, R3 ;  /* 0x00000006ff037819 */ /* 0x000fe20000011403 */
[----:B---3--:R-:W-:-:S04]  /*00d0*/  ULEA UR4, UR5, UR4, 0x18 ;  /* 0x0000000405047291 */ /* 0x008fc8000f8ec03f */
[----:B------:R-:W-:Y:S01]  /*00e0*/  IMAD.SHL.U32 R4, R3, 0x8, RZ ;  /* 0x0000000803047824 */ /* 0x000fe200078e00ff */
[----:B------:R-:W-:-:S04]  /*00f0*/  ULDC UR5, c[0x0][0x230] ;  /* 0x00008c0000057ab9 */ /* 0x000fc80000000800 */
[-C--:B------:R-:W-:Y:S02]  /*0100*/  IABS R7, R4.reuse ;  /* 0x0000000400077213 */ /* 0x080fe40000000000 */
[----:B------:R-:W-:Y:S02]  /*0110*/  IABS R10, R4 ;  /* 0x00000004000a7213 */ /* 0x000fe40000000000 */
[----:B------:R-:W0:Y:S08]  /*0120*/  I2F.RP R0, R7 ;  /* 0x0000000700007306 */ /* 0x000e300000209400 */
[----:B0-----:R-:W0:Y:S02]  /*0130*/  MUFU.RCP R0, R0 ;  /* 0x0000000000007308 */ /* 0x001e240000001000 */
[----:B0-----:R-:W-:-:S02]  /*0140*/  VIADD R2, R0, 0xffffffe ;  /* 0x0ffffffe00027836 */ /* 0x001fc40000000000 */
[----:B------:R-:W-:-:S04]  /*0150*/  IMAD.MOV R0, RZ, RZ, -R10 ;  /* 0x000000ffff007224 */ /* 0x000fc800078e0a0a */
[----:B------:R0:W1:Y:S02]  /*0160*/  F2I.FTZ.U32.TRUNC.NTZ R3, R2 ;  /* 0x0000000200037305 */ /* 0x000064000021f000 */
[----:B0-----:R-:W-:Y:S02]  /*0170*/  IMAD.MOV.U32 R2, RZ, RZ, RZ ;  /* 0x000000ffff027224 */ /* 0x001fe400078e00ff */
[----:B-1----:R-:W-:-:S04]  /*0180*/  IMAD.MOV R6, RZ, RZ, -R3 ;  /* 0x000000ffff067224 */ /* 0x002fc800078e0a03 */
[----:B------:R-:W-:Y:S02]  /*0190*/  IMAD R9, R6, R7, RZ ;  /* 0x0000000706097224 */ /* 0x000fe400078e02ff */
[----:B------:R-:W-:Y:S02]  /*01a0*/  IMAD.MOV.U32 R6, RZ, RZ, R8 ;  /* 0x000000ffff067224 */ /* 0x000fe400078e0008 */
[----:B------:R-:W-:-:S06]  /*01b0*/  IMAD.HI.U32 R3, R3, R9, R2 ;  /* 0x0000000903037227 */ /* 0x000fcc00078e0002 */
[----:B------:R-:W-:-:S04]  /*01c0*/  IMAD.HI.U32 R3, R3, R6, RZ ;  /* 0x0000000603037227 */ /* 0x000fc800078e00ff */
[----:B------:R-:W-:-:S05]  /*01d0*/  IMAD R0, R3, R0, R6 ;  /* 0x0000000003007224 */ /* 0x000fca00078e0206 */
[----:B------:R-:W-:-:S13]  /*01e0*/  ISETP.GT.U32.AND P1, PT, R7, R0, PT ;  /* 0x000000000700720c */ /* 0x000fda0003f24070 */
[----:B------:R-:W-:Y:S02]  /*01f0*/  @!P1 IMAD.IADD R0, R0, 0x1, -R7 ;  /* 0x0000000100009824 */ /* 0x000fe400078e0a07 */
[----:B------:R-:W-:Y:S01]  /*0200*/  @!P1 VIADD R3, R3, 0x1 ;  /* 0x0000000103039836 */ /* 0x000fe20000000000 */
[----:B------:R-:W-:Y:S02]  /*0210*/  ISETP.NE.AND P1, PT, R4, RZ, PT ;  /* 0x000000ff0400720c */ /* 0x000fe40003f25270 */
[----:B------:R-:W-:Y:S02]  /*0220*/  ISETP.GE.U32.AND P0, PT, R0, R7, PT ;  /* 0x000000070000720c */ /* 0x000fe40003f06070 */
[----:B------:R-:W-:-:S04]  /*0230*/  LOP3.LUT R0, R5, R4, RZ, 0x3c, !PT ;  /* 0x0000000405007212 */ /* 0x000fc800078e3cff */
[----:B------:R-:W-:Y:S01]  /*0240*/  ISETP.GE.AND P2, PT, R0, RZ, PT ;  /* 0x000000ff0000720c */ /* 0x000fe20003f46270 */
[----:B------:R-:W-:-:S06]  /*0250*/  VIADD R0, R32, 0xf ;  /* 0x0000000f20007836 */ /* 0x000fcc0000000000 */
[----:B------:R-:W-:-:S04]  /*0260*/  @P0 VIADD R3, R3, 0x1 ;  /* 0x0000000103030836 */ /* 0x000fc80000000000 */
[----:B------:R-:W-:Y:S01]  /*0270*/  IMAD.MOV.U32 R2, RZ, RZ, R3 ;  /* 0x000000ffff027224 */ /* 0x000fe200078e0003 */
[----:B------:R-:W-:-:S03]  /*0280*/  SHF.R.S32.HI R3, RZ, 0x1f, R0 ;  /* 0x0000001fff037819 */ /* 0x000fc60000011400 */
[----:B------:R-:W-:Y:S01]  /*0290*/  @!P2 IMAD.MOV R2, RZ, RZ, -R2 ;  /* 0x000000ffff02a224 */ /* 0x000fe200078e0a02 */
[----:B------:R-:W-:Y:S02]  /*02a0*/  @!P1 LOP3.LUT R2, RZ, R4, RZ, 0x33, !PT ;  /* 0x00000004ff029212 */ /* 0x000fe400078e33ff */
[----:B------:R-:W-:-:S03]  /*02b0*/  LEA.HI R3, R3, R0, RZ, 0x4 ;  /* 0x0000000003037211 */ /* 0x000fc600078f20ff */
[----:B------:R-:W-:Y:S02]  /*02c0*/  IMAD.SHL.U32 R6, R2, 0x8, RZ ;  /* 0x0000000802067824 */ /* 0x000fe400078e00ff */
[----:B------:R-:W-:-:S03]  /*02d0*/  IMAD.MOV R2, RZ, RZ, -R2 ;  /* 0x000000ffff027224 */ /* 0x000fc600078e0a02 */
[----:B------:R-:W-:Y:S01]  /*02e0*/  LEA.HI.SX32 R3, R3, -R6, 0x1c ;  /* 0x8000000603037211 */ /* 0x000fe200078fe2ff */
[----:B------:R-:W-:-:S03]  /*02f0*/  IMAD R4, R4, R2, R5 ;  /* 0x0000000204047224 */ /* 0x000fc600078e0205 */
[----:B------:R-:W-:Y:S02]  /*0300*/  VIMNMX R11, R3, 0x8, PT ;  /* 0x00000008030b7848 */ /* 0x000fe40003fe0100 */
[----:B------:R-:W-:Y:S02]  /*0310*/  IABS R9, R4 ;  /* 0x0000000400097213 */ /* 0x000fe40000000000 */
[----:B------:R-:W-:-:S04]  /*0320*/  IABS R7, R11 ;  /* 0x0000000b00077213 */ /* 0x000fc80000000000 */
[----:B------:R-:W0:Y:S08]  /*0330*/  I2F.RP R0, R7 ;  /* 0x0000000700007306 */ /* 0x000e300000209400 */
[----:B0-----:R-:W0:Y:S02]  /*0340*/  MUFU.RCP R0, R0 ;  /* 0x0000000000007308 */ /* 0x001e240000001000 */
[----:B0-----:R-:W-:-:S06]  /*0350*/  VIADD R3, R0, 0xffffffe ;  /* 0x0ffffffe00037836 */ /* 0x001fcc0000000000 */
[----:B------:R-:W0:Y:S02]  /*0360*/  F2I.FTZ.U32.TRUNC.NTZ R3, R3 ;  /* 0x0000000300037305 */ /* 0x000e24000021f000 */
[----:B0-----:R-:W-:-:S04]  /*0370*/  IMAD.MOV R8, RZ, RZ, -R3 ;  /* 0x000000ffff087224 */ /* 0x001fc800078e0a03 */
[----:B------:R-:W-:Y:S01]  /*0380*/  IMAD.MOV.U32 R2, RZ, RZ, R8 ;  /* 0x000000ffff027224 */ /* 0x000fe200078e0008 */
[----:B------:R-:W-:-:S03]  /*0390*/  IABS R8, R11 ;  /* 0x0000000b00087213 */ /* 0x000fc60000000000 */
[----:B------:R-:W-:Y:S02]  /*03a0*/  IMAD R5, R2, R7, RZ ;  /* 0x0000000702057224 */ /* 0x000fe400078e02ff */
[----:B------:R-:W-:Y:S02]  /*03b0*/  IMAD.MOV.U32 R2, RZ, RZ, RZ ;  /* 0x000000ffff027224 */ /* 0x000fe400078e00ff */
[----:B------:R-:W-:Y:S02]  /*03c0*/  IMAD.MOV R0, RZ, RZ, -R8 ;  /* 0x000000ffff007224 */ /* 0x000fe400078e0a08 */
[----:B------:R-:W-:Y:S01]  /*03d0*/  IMAD.HI.U32 R2, R3, R5, R2 ;  /* 0x0000000503027227 */ /* 0x000fe200078e0002 */
[----:B------:R-:W-:-:S04]  /*03e0*/  LOP3.LUT R3, R4, R11, RZ, 0x3c, !PT ;  /* 0x0000000b04037212 */ /* 0x000fc800078e3cff */
[----:B------:R-:W-:Y:S01]  /*03f0*/  ISETP.GE.AND P2, PT, R3, RZ, PT ;  /* 0x000000ff0300720c */ /* 0x000fe20003f46270 */
[----:B------:R-:W-:-:S04]  /*0400*/  IMAD.HI.U32 R2, R2, R9, RZ ;  /* 0x0000000902027227 */ /* 0x000fc800078e00ff */
[----:B------:R-:W-:-:S05]  /*0410*/  IMAD R0, R2, R0, R9 ;  /* 0x0000000002007224 */ /* 0x000fca00078e0209 */
[----:B------:R-:W-:-:S13]  /*0420*/  ISETP.GT.U32.AND P1, PT, R7, R0, PT ;  /* 0x000000000700720c */ /* 0x000fda0003f24070 */
[----:B------:R-:W-:Y:S02]  /*0430*/  @!P1 IMAD.IADD R0, R0, 0x1, -R7 ;  /* 0x0000000100009824 */ /* 0x000fe400078e0a07 */
[----:B------:R-:W-:Y:S01]  /*0440*/  @!P1 VIADD R2, R2, 0x1 ;  /* 0x0000000102029836 */ /* 0x000fe20000000000 */
[----:B------:R-:W-:Y:S02]  /*0450*/  ISETP.NE.AND P1, PT, R11, RZ, PT ;  /* 0x000000ff0b00720c */ /* 0x000fe40003f25270 */
[----:B------:R-:W-:Y:S02]  /*0460*/  ISETP.GE.U32.AND P0, PT, R0, R7, PT ;  /* 0x000000070000720c */ /* 0x000fe40003f06070 */
[----:B------:R-:W0:Y:S11]  /*0470*/  S2R R0, SR_TID.X ;  /* 0x0000000000007919 */ /* 0x000e360000002100 */
[----:B------:R-:W-:Y:S01]  /*0480*/  @P0 VIADD R2, R2, 0x1 ;  /* 0x0000000102020836 */ /* 0x000fe20000000000 */
[----:B------:R-:W-:-:S03]  /*0490*/  ISETP.GT.AND P0, PT, R26, 0x1f, PT ;  /* 0x0000001f1a00780c */ /* 0x000fc60003f04270 */
[----:B------:R-:W-:-:S04]  /*04a0*/  IMAD.MOV.U32 R5, RZ, RZ, R2 ;  /* 0x000000ffff057224 */ /* 0x000fc800078e0002 */
[----:B------:R-:W-:Y:S01]  /*04b0*/  @!P2 IMAD.MOV R5, RZ, RZ, -R5 ;  /* 0x000000ffff05a224 */ /* 0x000fe200078e0a05 */
[----:B------:R-:W-:-:S05]  /*04c0*/  @!P1 LOP3.LUT R5, RZ, R11, RZ, 0x33, !PT ;  /* 0x0000000bff059212 */ /* 0x000fca00078e33ff */
[----:B------:R-:W-:Y:S02]  /*04d0*/  IMAD.MOV R2, RZ, RZ, -R5 ;  /* 0x000000ffff027224 */ /* 0x000fe400078e0a05 */
[----:B------:R-:W-:Y:S02]  /*04e0*/  IMAD.SHL.U32 R5, R5, 0x40, RZ ;  /* 0x0000004005057824 */ /* 0x000fe400078e00ff */
[----:B------:R-:W-:Y:S01]  /*04f0*/  IMAD R2, R11, R2, R4 ;  /* 0x000000020b027224 */ /* 0x000fe200078e0204 */
[C---:B0-----:R-:W-:Y:S02]  /*0500*/  LOP3.LUT R3, R0.reuse, 0x20, RZ, 0xc0, !PT ;  /* 0x0000002000037812 */ /* 0x041fe400078ec0ff */
[----:B------:R-:W-:Y:S02]  /*0510*/  LOP3.LUT R4, R0, 0xf, RZ, 0xc0, !PT ;  /* 0x0000000f00047812 */ /* 0x000fe400078ec0ff */
[----:B------:R-:W-:Y:S01]  /*0520*/  R2UR UR6, R3 ;  /* 0x00000000030672ca */ /* 0x000fe200000e0000 */
[----:B------:R-:W-:Y:S01]  /*0530*/  IMAD.IADD R3, R6, 0x1, R2 ;  /* 0x0000000106037824 */ /* 0x000fe200078e0202 */
[----:B------:R-:W-:-:S03]  /*0540*/  SHF.R.U32.HI R2, RZ, 0x4, R0 ;  /* 0x00000004ff027819 */ /* 0x000fc60000011600 */
[----:B------:R-:W-:Y:S01]  /*0550*/  IMAD R3, R3, 0x10, R4 ;  /* 0x0000001003037824 */ /* 0x000fe200078e0204 */
[----:B------:R-:W-:-:S04]  /*0560*/  SGXT.U32 R2, R2, 0x2 ;  /* 0x000000020202781a */ /* 0x000fc80000000000 */
[C---:B------:R-:W-:Y:S02]  /*0570*/  LOP3.LUT R18, R2.reuse, 0x4, RZ, 0xfc, !PT ;  /* 0x0000000402127812 */ /* 0x040fe400078efcff */
[C---:B------:R-:W-:Y:S02]  /*0580*/  LOP3.LUT R10, R2.reuse, 0x8, RZ, 0xfc, !PT ;  /* 0x00000008020a7812 */ /* 0x040fe400078efcff */
[C---:B------:R-:W-:Y:S02]  /*0590*/  LOP3.LUT R16, R2.reuse, 0xc, RZ, 0xfc, !PT ;  /* 0x0000000c02107812 */ /* 0x040fe400078efcff */
[C---:B------:R-:W-:Y:S02]  /*05a0*/  LOP3.LUT R14, R2.reuse, 0x10, RZ, 0xfc, !PT ;  /* 0x00000010020e7812 */ /* 0x040fe400078efcff */
[C---:B------:R-:W-:Y:S02]  /*05b0*/  LOP3.LUT R20, R2.reuse, 0x14, RZ, 0xfc, !PT ;  /* 0x0000001402147812 */ /* 0x040fe400078efcff */
[----:B------:R-:W-:-:S02]  /*05c0*/  LOP3.LUT R19, R2, 0x18, RZ, 0xfc, !PT ;  /* 0x0000001802137812 */ /* 0x000fc400078efcff */
[----:B------:R-:W-:Y:S01]  /*05d0*/  LOP3.LUT R23, R2, 0x1c, RZ, 0xfc, !PT ;  /* 0x0000001c02177812 */ /* 0x000fe200078efcff */
[----:B------:R-:W-:Y:S06]  /*05e0*/  @P0 BRA `(.L_x_0) ;  /* 0x0000000000200947 */ /* 0x000fec0003800000 */
[C---:B------:R-:W-:Y:S01]  /*05f0*/  IMAD.SHL.U32 R4, R0.reuse, 0x40, RZ ;  /* 0x0000004000047824 */ /* 0x040fe200078e00ff */
[C---:B------:R-:W-:Y:S01]  /*0600*/  LOP3.LUT R7, R0.reuse, 0x4, RZ, 0xc0, !PT ;  /* 0x0000000400077812 */ /* 0x040fe200078ec0ff */
[----:B------:R-:W-:Y:S01]  /*0610*/  IMAD.SHL.U32 R6, R0, 0x10, RZ ;  /* 0x0000001000067824 */ /* 0x000fe200078e00ff */
[----:B------:R-:W-:Y:S02]  /*0620*/  CS2R R64, SRZ ;  /* 0x0000000000407805 */ /* 0x000fe4000001ff00 */
[----:B------:R-:W-:Y:S02]  /*0630*/  CS2R R10, SRZ ;  /* 0x00000000000a7805 */ /* 0x000fe4000001ff00 */
[----:B------:R-:W-:Y:S02]  /*0640*/  CS2R R66, SRZ ;  /* 0x0000000000427805 */ /* 0x000fe4000001ff00 */
[----:B------:R-:W-:Y:S01]  /*0650*/  CS2R R8, SRZ ;  /* 0x0000000000087805 */ /* 0x000fe2000001ff00 */
[----:B------:R-:W-:Y:S06]  /*0660*/  BRA `(.L_x_1) ;  /* 0x0000003400187947 */ /* 0x000fec0003800000 */
.L_x_0:
[----:B------:R-:W-:Y:S01]  /*0670*/  IABS R28, R32 ;  /* 0x00000020001c7213 */ /* 0x000fe20000000000 */
[----:B------:R-:W-:Y:S01]  /*0680*/  ULDC UR7, c[0x0][0x234] ;  /* 0x00008d0000077ab9 */ /* 0x000fe20000000800 */
[----:B------:R-:W-:Y:S01]  /*0690*/  IABS R9, R33 ;  /* 0x0000002100097213 */ /* 0x000fe20000000000 */
[----:B------:R-:W-:Y:S01]  /*06a0*/  ULDC.64 UR10, c[0x0][0x210] ;  /* 0x00008400000a7ab9 */ /* 0x000fe20000000a00 */
[----:B------:R-:W0:Y:S01]  /*06b0*/  I2F.RP R8, R28 ;  /* 0x0000001c00087306 */ /* 0x000e220000209400 */
[----:B------:R-:W-:Y:S02]  /*06c0*/  IABS R17, R3 ;  /* 0x0000000300117213 */ /* 0x000fe40000000000 */
[----:B------:R-:W-:Y:S02]  /*06d0*/  CS2R R68, SRZ ;  /* 0x0000000000447805 */ /* 0x000fe4000001ff00 */
[----:B------:R-:W-:Y:S02]  /*06e0*/  ISETP.GE.AND P5, PT, R3, RZ, PT ;  /* 0x000000ff0300720c */ /* 0x000fe40003fa6270 */
[----:B------:R-:W-:-:S02]  /*06f0*/  CS2R R70, SRZ ;  /* 0x0000000000467805 */ /* 0x000fc4000001ff00 */
[----:B------:R-:W-:Y:S01]  /*0700*/  CS2R R66, SRZ ;  /* 0x0000000000427805 */ /* 0x000fe2000001ff00 */
[----:B------:R-:W1:Y:S08]  /*0710*/  I2F.RP R4, R9 ;  /* 0x0000000900047306 */ /* 0x000e700000209400 */
[----:B0-----:R-:W0:Y:S08]  /*0720*/  MUFU.RCP R8, R8 ;  /* 0x0000000800087308 */ /* 0x001e300000001000 */
[----:B-1----:R-:W1:Y:S01]  /*0730*/  MUFU.RCP R4, R4 ;  /* 0x0000000400047308 */ /* 0x002e620000001000 */
[----:B0-----:R-:W-:-:S02]  /*0740*/  VIADD R12, R8, 0xffffffe ;  /* 0x0ffffffe080c7836 */ /* 0x001fc40000000000 */
[----:B------:R-:W-:-:S05]  /*0750*/  IMAD.U32 R8, RZ, RZ, UR6 ;  /* 0x00000006ff087e24 */ /* 0x000fca000f8e00ff */
[----:B------:R0:W2:Y:S01]  /*0760*/  F2I.FTZ.U32.TRUNC.NTZ R13, R12 ;  /* 0x0000000c000d7305 */ /* 0x0000a2000021f000 */
[----:B------:R-:W-:Y:S01]  /*0770*/  LEA.HI R8, R8, R5, RZ, 0x1b ;  /* 0x0000000508087211 */ /* 0x000fe200078fd8ff */
[----:B-1----:R-:W-:-:S03]  /*0780*/  VIADD R6, R4, 0xffffffe ;  /* 0x0ffffffe04067836 */ /* 0x002fc60000000000 */
[----:B------:R-:W-:-:S03]  /*0790*/  IABS R64, R8 ;  /* 0x0000000800407213 */ /* 0x000fc60000000000 */
[----:B------:R1:W3:Y:S01]  /*07a0*/  F2I.FTZ.U32.TRUNC.NTZ R7, R6 ;  /* 0x0000000600077305 */ /* 0x0002e2000021f000 */
[----:B0-----:R-:W-:Y:S02]  /*07b0*/  IMAD.MOV.U32 R12, RZ, RZ, RZ ;  /* 0x000000ffff0c7224 */ /* 0x001fe400078e00ff */
[C---:B------:R-:W-:Y:S02]  /*07c0*/  VIADD R24, R8.reuse, 0x3e ;  /* 0x0000003e08187836 */ /* 0x040fe40000000000 */
[----:B------:R-:W-:Y:S02]  /*07d0*/  VIADD R25, R8, 0x3c ;  /* 0x0000003c08197836 */ /* 0x000fe40000000000 */
[----:B--2---:R-:W-:Y:S01]  /*07e0*/  IMAD.MOV R11, RZ, RZ, -R13 ;  /* 0x000000ffff0b7224 */ /* 0x004fe200078e0a0d */
[----:B------:R-:W-:Y:S01]  /*07f0*/  ISETP.GE.AND P4, PT, R24, RZ, PT ;  /* 0x000000ff1800720c */ /* 0x000fe20003f86270 */
[----:B-1----:R-:W-:Y:S01]  /*0800*/  IMAD.MOV.U32 R6, RZ, RZ, RZ ;  /* 0x000000ffff067224 */ /* 0x002fe200078e00ff */
[----:B------:R-:W-:Y:S01]  /*0810*/  ISETP.GE.AND P6, PT, R25, RZ, PT ;  /* 0x000000ff1900720c */ /* 0x000fe20003fc6270 */
[----:B------:R-:W-:-:S02]  /*0820*/  IMAD R11, R11, R28, RZ ;  /* 0x0000001c0b0b7224 */ /* 0x000fc400078e02ff */
[----:B------:R-:W-:Y:S02]  /*0830*/  VIADD R27, R8, 0x3a ;  /* 0x0000003a081b7836 */ /* 0x000fe40000000000 */
[----:B------:R-:W-:Y:S01]  /*0840*/  IMAD.HI.U32 R13, R13, R11, R12 ;  /* 0x0000000b0d0d7227 */ /* 0x000fe200078e000c */
[----:B------:R-:W-:Y:S02]  /*0850*/  SHF.R.S32.HI R11, RZ, 0x1f, R26 ;  /* 0x0000001fff0b7819 */ /* 0x000fe4000001141a */
[----:B------:R-:W-:Y:S01]  /*0860*/  IABS R15, R27 ;  /* 0x0000001b000f7213 */ /* 0x000fe20000000000 */
[----:B---3--:R-:W-:Y:S01]  /*0870*/  IMAD.MOV R4, RZ, RZ, -R7 ;  /* 0x000000ffff047224 */ /* 0x008fe200078e0a07 */
[----:B------:R-:W-:Y:S01]  /*0880*/  LEA.HI R26, R11, R26, RZ, 0x5 ;  /* 0x0000001a0b1a7211 */ /* 0x000fe200078f28ff */
[----:B------:R-:W-:-:S03]  /*0890*/  IMAD.HI.U32 R13, R13, R17, RZ ;  /* 0x000000110d0d7227 */ /* 0x000fc600078e00ff */
[----:B------:R-:W-:Y:S01]  /*08a0*/  SHF.R.S32.HI R26, RZ, 0x5, R26 ;  /* 0x00000005ff1a7819 */ /* 0x000fe2000001141a */
[----:B------:R-:W-:Y:S02]  /*08b0*/  IMAD.MOV R13, RZ, RZ, -R13 ;  /* 0x000000ffff0d7224 */ /* 0x000fe400078e0a0d */
[----:B------:R-:W-:Y:S01]  /*08c0*/  IMAD R11, R4, R9, RZ ;  /* 0x00000009040b7224 */ /* 0x000fe200078e02ff */
[----:B------:R-:W-:Y:S01]  /*08d0*/  IABS R4, R24 ;  /* 0x0000001800047213 */ /* 0x000fe20000000000 */
[----:B------:R-:W-:Y:S01]  /*08e0*/  IMAD R17, R28, R13, R17 ;  /* 0x0000000d1c117224 */ /* 0x000fe200078e0211 */
[----:B------:R-:W-:Y:S01]  /*08f0*/  IABS R13, R25 ;  /* 0x00000019000d7213 */ /* 0x000fe20000000000 */
[----:B------:R-:W-:-:S03]  /*0900*/  IMAD.HI.U32 R6, R7, R11, R6 ;  /* 0x0000000b07067227 */ /* 0x000fc600078e0006 */
[----:B------:R-:W-:Y:S01]  /*0910*/  ISETP.GT.U32.AND P0, PT, R28, R17, PT ;  /* 0x000000111c00720c */ /* 0x000fe20003f04070 */
[----:B------:R-:W-:Y:S02]  /*0920*/  IMAD.MOV.U32 R11, RZ, RZ, R4 ;  /* 0x000000ffff0b7224 */ /* 0x000fe400078e0004 */
[----:B------:R-:W-:Y:S02]  /*0930*/  IMAD.SHL.U32 R4, R0, 0x40, RZ ;  /* 0x0000004000047824 */ /* 0x000fe400078e00ff */
[----:B------:R-:W-:-:S03]  /*0940*/  IMAD.HI.U32 R7, R6, R11, RZ ;  /* 0x0000000b06077227 */ /* 0x000fc600078e00ff */
[----:B------:R-:W-:Y:S01]  /*0950*/  LOP3.LUT R21, R4, 0x1c0, RZ, 0xc0, !PT ;  /* 0x000001c004157812 */ /* 0x000fe200078ec0ff */
[----:B------:R-:W-:Y:S02]  /*0960*/  IMAD.SHL.U32 R12, R0, 0x8, RZ ;  /* 0x00000008000c7824 */ /* 0x000fe400078e00ff */
[----:B------:R-:W-:Y:S02]  /*0970*/  IMAD.MOV R22, RZ, RZ, -R7 ;  /* 0x000000ffff167224 */ /* 0x000fe400078e0a07 */
[----:B------:R-:W-:Y:S01]  /*0980*/  @!P0 IMAD.IADD R17, R17, 0x1, -R28 ;  /* 0x0000000111118824 */ /* 0x000fe200078e0a1c */
[----:B------:R-:W-:Y:S01]  /*0990*/  LOP3.LUT R21, R21, 0x30, R12, 0xf8, !PT ;  /* 0x0000003015157812 */ /* 0x000fe200078ef80c */
[----:B------:R-:W-:Y:S01]  /*09a0*/  IMAD.HI.U32 R7, R6, R13, RZ ;  /* 0x0000000d06077227 */ /* 0x000fe200078e00ff */
[----:B------:R-:W-:Y:S02]  /*09b0*/  ISETP.GE.AND P0, PT, R27, RZ, PT ;  /* 0x000000ff1b00720c */ /* 0x000fe40003f06270 */
[----:B------:R-:W-:Y:S01]  /*09c0*/  ISETP.GT.U32.AND P3, PT, R28, R17, PT ;  /* 0x000000111c00720c */ /* 0x000fe20003f64070 */
[----:B------:R-:W-:-:S02]  /*09d0*/  IMAD R12, R9, R22, R11 ;  /* 0x00000016090c7224 */ /* 0x000fc400078e020b */
[----:B------:R-:W-:-:S03]  /*09e0*/  IMAD.HI.U32 R11, R6, R15, RZ ;  /* 0x0000000f060b7227 */ /* 0x000fc600078e00ff */
[C---:B------:R-:W-:Y:S01]  /*09f0*/  ISETP.GT.U32.AND P2, PT, R9.reuse, R12, PT ;  /* 0x0000000c0900720c */ /* 0x040fe20003f44070 */
[----:B------:R-:W-:Y:S02]  /*0a00*/  IMAD.MOV R22, RZ, RZ, -R7 ;  /* 0x000000ffff167224 */ /* 0x000fe400078e0a07 */
[----:B------:R-:W-:Y:S02]  /*0a10*/  VIADD R29, R8, 0x38 ;  /* 0x00000038081d7836 */ /* 0x000fe40000000000 */
[----:B------:R-:W-:Y:S02]  /*0a20*/  IMAD.MOV R24, RZ, RZ, -R11 ;  /* 0x000000ffff187224 */ /* 0x000fe400078e0a0b */
[----:B------:R-:W-:Y:S01]  /*0a30*/  IMAD R11, R9, R22, R13 ;  /* 0x00000016090b7224 */ /* 0x000fe200078e020d */
[----:B------:R-:W-:Y:S01]  /*0a40*/  IABS R22, R29 ;  /* 0x0000001d00167213 */ /* 0x000fe20000000000 */
[----:B------:R-:W-:Y:S01]  /*0a50*/  @!P3 IMAD.IADD R17, R17, 0x1, -R28 ;  /* 0x000000011111b824 */ /* 0x000fe200078e0a1c */
[----:B------:R-:W-:Y:S01]  /*0a60*/  ISETP.NE.AND P3, PT, R32, RZ, PT ;  /* 0x000000ff2000720c */ /* 0x000fe20003f65270 */
[C---:B------:R-:W-:Y:S01]  /*0a70*/  IMAD R13, R9.reuse, R24, R15 ;  /* 0x00000018090d7224 */ /* 0x040fe200078e020f */
[----:B------:R-:W-:Y:S01]  /*0a80*/  ISETP.GT.U32.AND P1, PT, R9, R11, PT ;  /* 0x0000000b0900720c */ /* 0x000fe20003f24070 */
[----:B------:R-:W-:-:S04]  /*0a90*/  IMAD.HI.U32 R15, R6, R22, RZ ;  /* 0x00000016060f7227 */ /* 0x000fc800078e00ff */
[----:B------:R-:W-:Y:S02]  /*0aa0*/  IMAD.MOV R15, RZ, RZ, -R15 ;  /* 0x000000ffff0f7224 */ /* 0x000fe400078e0a0f */
[----:B------:R-:W-:Y:S02]  /*0ab0*/  IMAD.MOV.U32 R7, RZ, RZ, R17 ;  /* 0x000000ffff077224 */ /* 0x000fe400078e0011 */
[C---:B------:R-:W-:Y:S02]  /*0ac0*/  IMAD R15, R9.reuse, R15, R22 ;  /* 0x0000000f090f7224 */ /* 0x040fe400078e0216 */
[----:B------:R-:W-:Y:S01]  /*0ad0*/  @!P5 IMAD.MOV R7, RZ, RZ, -R7 ;  /* 0x000000ffff07d224 */ /* 0x000fe200078e0a07 */
[----:B------:R-:W-:Y:S01]  /*0ae0*/  @!P3 LOP3.LUT R7, RZ, R32, RZ, 0x33, !PT ;  /* 0x00000020ff07b212 */ /* 0x000fe200078e33ff */
[C---:B------:R-:W-:Y:S01]  /*0af0*/  VIADD R28, R8.reuse, 0x36 ;  /* 0x00000036081c7836 */ /* 0x040fe20000000000 */
[----:B------:R-:W-:Y:S01]  /*0b00*/  ISETP.GT.U32.AND P3, PT, R9, R15, PT ;  /* 0x0000000f0900720c */ /* 0x000fe20003f64070 */
[----:B------:R-:W-:-:S02]  /*0b10*/  VIADD R30, R8, 0x34 ;  /* 0x00000034081e7836 */ /* 0x000fc40000000000 */
[--C-:B------:R-:W-:Y:S01]  /*0b20*/  @!P1 IMAD.IADD R11, R11, 0x1, -R9.reuse ;  /* 0x000000010b0b9824 */ /* 0x100fe200078e0a09 */
[----:B------:R-:W-:Y:S01]  /*0b30*/  IABS R24, R28 ;  /* 0x0000001c00187213 */ /* 0x000fe20000000000 */
[----:B------:R-:W-:Y:S01]  /*0b40*/  VIADD R31, R8, 0x32 ;  /* 0x00000032081f7836 */ /* 0x000fe20000000000 */
[C---:B------:R-:W-:Y:S01]  /*0b50*/  ISETP.GT.U32.AND P1, PT, R9.reuse, R13, PT ;  /* 0x0000000d0900720c */ /* 0x040fe20003f24070 */
[--C-:B------:R-:W-:Y:S01]  /*0b60*/  @!P2 IMAD.IADD R12, R12, 0x1, -R9.reuse ;  /* 0x000000010c0ca824 */ /* 0x100fe200078e0a09 */
[----:B------:R-:W-:Y:S01]  /*0b70*/  ISETP.GT.U32.AND P5, PT, R9, R11, PT ;  /* 0x0000000b0900720c */ /* 0x000fe20003fa4070 */
[----:B------:R-:W-:Y:S01]  /*0b80*/  IMAD.HI.U32 R17, R6, R24, RZ ;  /* 0x0000001806117227 */ /* 0x000fe200078e00ff */
[----:B------:R-:W-:Y:S02]  /*0b90*/  IABS R25, R30 ;  /* 0x0000001e00197213 */ /* 0x000fe40000000000 */
[----:B------:R-:W-:Y:S01]  /*0ba0*/  IABS R27, R31 ;  /* 0x0000001f001b7213 */ /* 0x000fe20000000000 */
[----:B------:R-:W-:Y:S01]  /*0bb0*/  @!P3 IMAD.IADD R15, R15, 0x1, -R9 ;  /* 0x000000010f0fb824 */ /* 0x000fe200078e0a09 */
[----:B------:R-:W-:Y:S01]  /*0bc0*/  ISETP.GT.U32.AND P2, PT, R9, R12, PT ;  /* 0x0000000c0900720c */ /* 0x000fe20003f44070 */
[----:B------:R-:W-:-:S02]  /*0bd0*/  IMAD.MOV R17, RZ, RZ, -R17 ;  /* 0x000000ffff117224 */ /* 0x000fc400078e0a11 */
[----:B------:R-:W-:Y:S01]  /*0be0*/  IMAD.HI.U32 R22, R6, R25, RZ ;  /* 0x0000001906167227 */ /* 0x000fe200078e00ff */
[----:B------:R-:W-:-:S03]  /*0bf0*/  ISETP.GT.U32.AND P3, PT, R9, R15, PT ;  /* 0x0000000f0900720c */ /* 0x000fc60003f64070 */
[----:B------:R-:W-:Y:S02]  /*0c00*/  IMAD R17, R9, R17, R24 ;  /* 0x0000001109117224 */ /* 0x000fe400078e0218 */
[----:B------:R-:W-:-:S04]  /*0c10*/  IMAD.HI.U32 R24, R6, R27, RZ ;  /* 0x0000001b06187227 */ /* 0x000fc800078e00ff */
[--C-:B------:R-:W-:Y:S01]  /*0c20*/  @!P1 IMAD.IADD R13, R13, 0x1, -R9.reuse ;  /* 0x000000010d0d9824 */ /* 0x100fe200078e0a09 */
[----:B------:R-:W-:Y:S01]  /*0c30*/  ISETP.GE.AND P1, PT, R28, RZ, PT ;  /* 0x000000ff1c00720c */ /* 0x000fe20003f26270 */
[----:B------:R-:W-:Y:S02]  /*0c40*/  IMAD.MOV R22, RZ, RZ, -R22 ;  /* 0x000000ffff167224 */ /* 0x000fe400078e0a16 */
[----:B------:R-:W-:Y:S02]  /*0c50*/  IMAD.MOV R28, RZ, RZ, -R24 ;  /* 0x000000ffff1c7224 */ /* 0x000fe400078e0a18 */
[----:B------:R-:W-:Y:S01]  /*0c60*/  @!P5 IMAD.IADD R11, R11, 0x1, -R9 ;  /* 0x000000010b0bd824 */ /* 0x000fe200078e0a09 */
[C---:B------:R-:W-:Y:S01]  /*0c70*/  ISETP.GT.U32.AND P5, PT, R9.reuse, R13, PT ;  /* 0x0000000d0900720c */ /* 0x040fe20003fa4070 */
[----:B------:R-:W-:Y:S02]  /*0c80*/  IMAD R24, R9, R22, R25 ;  /* 0x0000001609187224 */ /* 0x000fe400078e0219 */
[----:B------:R-:W-:-:S02]  /*0c90*/  @!P3 IMAD.IADD R15, R15, 0x1, -R9 ;  /* 0x000000010f0fb824 */ /* 0x000fc400078e0a09 */
[----:B------:R-:W-:Y:S01]  /*0ca0*/  @!P2 IMAD.IADD R12, R12, 0x1, -R9 ;  /* 0x000000010c0ca824 */ /* 0x000fe200078e0a09 */
[C---:B------:R-:W-:Y:S01]  /*0cb0*/  ISETP.GT.U32.AND P3, PT, R9.reuse, R24, PT ;  /* 0x000000180900720c */ /* 0x040fe20003f64070 */
[----:B------:R-:W-:Y:S01]  /*0cc0*/  IMAD R25, R9, R28, R27 ;  /* 0x0000001c09197224 */ /* 0x000fe200078e021b */
[----:B------:R-:W-:Y:S01]  /*0cd0*/  ISETP.GE.AND P2, PT, R29, RZ, PT ;  /* 0x000000ff1d00720c */ /* 0x000fe20003f46270 */
[C---:B------:R-:W-:Y:S02]  /*0ce0*/  VIADD R28, R8.reuse, 0x30 ;  /* 0x00000030081c7836 */ /* 0x040fe40000000000 */
[C---:B------:R-:W-:Y:S02]  /*0cf0*/  VIADD R32, R8.reuse, 0x2e ;  /* 0x0000002e08207836 */ /* 0x040fe40000000000 */
[----:B------:R-:W-:Y:S01]  /*0d00*/  @!P5 IMAD.IADD R13, R13, 0x1, -R9 ;  /* 0x000000010d0dd824 */ /* 0x000fe200078e0a09 */
[----:B------:R-:W-:Y:S01]  /*0d10*/  IABS R27, R28 ;  /* 0x0000001c001b7213 */ /* 0x000fe20000000000 */
[----:B------:R-:W-:Y:S01]  /*0d20*/  VIADD R34, R8, 0x2c ;  /* 0x0000002c08227836 */ /* 0x000fe20000000000 */
[----:B------:R-:W-:Y:S01]  /*0d30*/  IABS R29, R32 ;  /* 0x00000020001d7213 */ /* 0x000fe20000000000 */
[----:B------:R-:W-:Y:S01]  /*0d40*/  @!P0 IMAD.MOV R13, RZ, RZ, -R13 ;  /* 0x000000ffff0d8224 */ /* 0x000fe200078e0a0d */
[----:B------:R-:W-:Y:S01]  /*0d50*/  ISETP.GT.U32.AND P0, PT, R9, R25, PT ;  /* 0x000000190900720c */ /* 0x000fe20003f04070 */
[----:B------:R-:W-:Y:S01]  /*0d60*/  @!P3 IMAD.IADD R24, R24, 0x1, -R9 ;  /* 0x000000011818b824 */ /* 0x000fe200078e0a09 */
[----:B------:R-:W-:Y:S01]  /*0d70*/  ISETP.GE.AND P5, PT, R31, RZ, PT ;  /* 0x000000ff1f00720c */ /* 0x000fe20003fa6270 */
[----:B------:R-:W-:Y:S01]  /*0d80*/  @!P2 IMAD.MOV R15, RZ, RZ, -R15 ;  /* 0x000000ffff0fa224 */ /* 0x000fe200078e0a0f */
[----:B------:R-:W-:Y:S01]  /*0d90*/  IABS R31, R34 ;  /* 0x00000022001f7213 */ /* 0x000fe20000000000 */
[----:B------:R-:W-:Y:S01]  /*0da0*/  IMAD.HI.U32 R22, R6, R27, RZ ;  /* 0x0000001b06167227 */ /* 0x000fe200078e00ff */
[----:B------:R-:W-:-:S02]  /*0db0*/  ISETP.GT.U32.AND P2, PT, R9, R24, PT ;  /* 0x000000180900720c */ /* 0x000fc40003f44070 */
[----:B------:R-:W-:Y:S01]  /*0dc0*/  ISETP.GE.AND P3, PT, R28, RZ, PT ;  /* 0x000000ff1c00720c */ /* 0x000fe20003f66270 */
[----:B------:R-:W-:Y:S01]  /*0dd0*/  @!P4 IMAD.MOV R12, RZ, RZ, -R12 ;  /* 0x000000ffff0cc224 */ /* 0x000fe200078e0a0c */
[----:B------:R-:W-:Y:S01]  /*0de0*/  ISETP.GT.U32.AND P4, PT, R9, R17, PT ;  /* 0x000000110900720c */ /* 0x000fe20003f84070 */
[----:B------:R-:W-:Y:S01]  /*0df0*/  @!P6 IMAD.MOV R11, RZ, RZ, -R11 ;  /* 0x000000ffff0be224 */ /* 0x000fe200078e0a0b */
[----:B------:R-:W-:Y:S01]  /*0e00*/  ISETP.GE.AND P6, PT, R30, RZ, PT ;  /* 0x000000ff1e00720c */ /* 0x000fe20003fc6270 */
[----:B------:R-:W-:Y:S02]  /*0e10*/  IMAD.MOV R30, RZ, RZ, -R22 ;  /* 0x000000ffff1e7224 */ /* 0x000fe400078e0a16 */
[----:B------:R-:W-:-:S04]  /*0e20*/  IMAD.HI.U32 R22, R6, R29, RZ ;  /* 0x0000001d06167227 */ /* 0x000fc800078e00ff */
[----:B------:R-:W-:-:S04]  /*0e30*/  IMAD.HI.U32 R28, R6, R31, RZ ;  /* 0x0000001f061c7227 */ /* 0x000fc800078e00ff */
[----:B------:R-:W-:Y:S02]  /*0e40*/  @!P0 IMAD.IADD R25, R25, 0x1, -R9 ;  /* 0x0000000119198824 */ /* 0x000fe400078e0a09 */
[----:B------:R-:W-:Y:S02]  /*0e50*/  IMAD.MOV R22, RZ, RZ, -R22 ;  /* 0x000000ffff167224 */ /* 0x000fe400078e0a16 */
[C---:B------:R-:W-:Y:S01]  /*0e60*/  IMAD R27, R9.reuse, R30, R27 ;  /* 0x0000001e091b7224 */ /* 0x040fe200078e021b */
[C---:B------:R-:W-:Y:S01]  /*0e70*/  ISETP.GT.U32.AND P0, PT, R9.reuse, R25, PT ;  /* 0x000000190900720c */ /* 0x040fe20003f04070 */
[----:B------:R-:W-:Y:S02]  /*0e80*/  IMAD.MOV R30, RZ, RZ, -R28 ;  /* 0x000000ffff1e7224 */ /* 0x000fe400078e0a1c */
[----:B------:R-:W-:Y:S01]  /*0e90*/  @!P2 IMAD.IADD R24, R24, 0x1, -R9 ;  /* 0x000000011818a824 */ /* 0x000fe200078e0a09 */
[C---:B------:R-:W-:Y:S01]  /*0ea0*/  ISETP.GT.U32.AND P2, PT, R9.reuse, R27, PT ;  /* 0x0000001b0900720c */ /* 0x040fe20003f44070 */
[----:B------:R-:W-:-:S02]  /*0eb0*/  IMAD R28, R9, R22, R29 ;  /* 0x00000016091c7224 */ /* 0x000fc400078e021d */
[----:B------:R-:W-:Y:S02]  /*0ec0*/  @!P4 IMAD.IADD R17, R17, 0x1, -R9 ;  /* 0x000000011111c824 */ /* 0x000fe400078e0a09 */
[----:B------:R-:W-:Y:S01]  /*0ed0*/  @!P6 IMAD.MOV R24, RZ, RZ, -R24 ;  /* 0x000000ffff18e224 */ /* 0x000fe200078e0a18 */
[C---:B------:R-:W-:Y:S01]  /*0ee0*/  ISETP.GT.U32.AND P6, PT, R9.reuse, R28, PT ;  /* 0x0000001c0900720c */ /* 0x040fe20003fc4070 */
[C---:B------:R-:W-:Y:S01]  /*0ef0*/  IMAD R29, R9.reuse, R30, R31 ;  /* 0x0000001e091d7224 */ /* 0x040fe200078e021f */
[----:B------:R-:W-:Y:S01]  /*0f00*/  ISETP.GT.U32.AND P4, PT, R9, R17, PT ;  /* 0x000000110900720c */ /* 0x000fe20003f84070 */
[C---:B------:R-:W-:Y:S02]  /*0f10*/  VIADD R22, R8.reuse, 0x2a ;  /* 0x0000002a08167836 */ /* 0x040fe40000000000 */
[----:B------:R-:W-:Y:S01]  /*0f20*/  @!P0 IMAD.IADD R25, R25, 0x1, -R9 ;  /* 0x0000000119198824 */ /* 0x000fe200078e0a09 */
[----:B------:R-:W-:Y:S01]  /*0f30*/  ISETP.GT.U32.AND P0, PT, R9, R29, PT ;  /* 0x0000001d0900720c */ /* 0x000fe20003f04070 */
[----:B------:R-:W-:Y:S01]  /*0f40*/  VIADD R36, R8, 0x28 ;  /* 0x0000002808247836 */ /* 0x000fe20000000000 */
[----:B------:R-:W-:Y:S01]  /*0f50*/  IABS R31, R22 ;  /* 0x00000016001f7213 */ /* 0x000fe20000000000 */
[----:B------:R-:W-:Y:S01]  /*0f60*/  @!P5 IMAD.MOV R25, RZ, RZ, -R25 ;  /* 0x000000ffff19d224 */ /* 0x000fe200078e0a19 */
[----:B------:R-:W-:Y:S01]  /*0f70*/  ISETP.GE.AND P5, PT, R22, RZ, PT ;  /* 0x000000ff1600720c */ /* 0x000fe20003fa6270 */
[----:B------:R-:W-:-:S02]  /*0f80*/  @!P2 IMAD.IADD R27, R27, 0x1, -R9 ;  /* 0x000000011b1ba824 */ /* 0x000fc400078e0a09 */
[--C-:B------:R-:W-:Y:S02]  /*0f90*/  @!P6 IMAD.IADD R28, R28, 0x1, -R9.reuse ;  /* 0x000000011c1ce824 */ /* 0x100fe400078e0a09 */
[----:B------:R-:W-:Y:S01]  /*0fa0*/  @!P4 IMAD.IADD R17, R17, 0x1, -R9 ;  /* 0x000000011111c824 */ /* 0x000fe200078e0a09 */
[----:B------:R-:W-:Y:S01]  /*0fb0*/  ISETP.GE.AND P4, PT, R32, RZ, PT ;  /* 0x000000ff2000720c */ /* 0x000fe20003f86270 */
[----:B------:R-:W-:Y:S01]  /*0fc0*/  IMAD.HI.U32 R22, R6, R31, RZ ;  /* 0x0000001f06167227 */ /* 0x000fe200078e00ff */
[----:B------:R-:W-:Y:S02]  /*0fd0*/  IABS R32, R36 ;  /* 0x0000002400207213 */ /* 0x000fe40000000000 */
[C---:B------:R-:W-:Y:S01]  /*0fe0*/  ISETP.GT.U32.AND P6, PT, R9.reuse, R28, PT ;  /* 0x0000001c0900720c */ /* 0x040fe20003fc4070 */
[----:B------:R-:W-:Y:S01]  /*0ff0*/  VIADD R39, R8, 0x26 ;  /* 0x0000002608277836 */ /* 0x000fe20000000000 */
[----:B------:R-:W-:Y:S01]  /*1000*/  ISETP.GT.U32.AND P2, PT, R9, R27, PT ;  /* 0x0000001b0900720c */ /* 0x000fe20003f44070 */
[----:B------:R-:W-:-:S03]  /*1010*/  IMAD.HI.U32 R30, R6, R32, RZ ;  /* 0x00000020061e7227 */ /* 0x000fc600078e00ff */
[----:B------:R-:W-:Y:S01]  /*1020*/  IABS R35, R39 ;  /* 0x0000002700237213 */ /* 0x000fe20000000000 */
[----:B------:R-:W-:Y:S02]  /*1030*/  @!P0 IMAD.IADD R29, R29, 0x1, -R9 ;  /* 0x000000011d1d8824 */ /* 0x000fe400078e0a09 */
[----:B------:R-:W-:Y:S02]  /*1040*/  IMAD.MOV R22, RZ, RZ, -R22 ;  /* 0x000000ffff167224 */ /* 0x000fe400078e0a16 */
[----:B------:R-:W-:Y:S01]  /*1050*/  @!P1 IMAD.MOV R17, RZ, RZ, -R17 ;  /* 0x000000ffff119224 */ /* 0x000fe200078e0a11 */
[----:B------:R-:W-:Y:S01]  /*1060*/  ISETP.GE.AND P1, PT, R34, RZ, PT ;  /* 0x000000ff2200720c */ /* 0x000fe20003f26270 */
[----:B------:R-:W-:Y:S01]  /*1070*/  IMAD.MOV R34, RZ, RZ, -R30 ;  /* 0x000000ffff227224 */ /* 0x000fe200078e0a1e */
[C---:B------:R-:W-:Y:S01]  /*1080*/  ISETP.GT.U32.AND P0, PT, R9.reuse, R29, PT ;  /* 0x0000001d0900720c */ /* 0x040fe20003f04070 */
[----:B------:R-:W-:Y:S02]  /*1090*/  IMAD R30, R9, R22, R31 ;  /* 0x00000016091e7224 */ /* 0x000fe400078e021f */
[----:B------:R-:W-:-:S02]  /*10a0*/  @!P6 IMAD.IADD R28, R28, 0x1, -R9 ;  /* 0x000000011c1ce824 */ /* 0x000fc400078e0a09 */
[----:B------:R-:W-:Y:S01]  /*10b0*/  IMAD.HI.U32 R22, R6, R35, RZ ;  /* 0x0000002306167227 */ /* 0x000fe200078e00ff */
[----:B------:R-:W-:-:S03]  /*10c0*/  ISETP.GT.U32.AND P6, PT, R9, R30, PT ;  /* 0x0000001e0900720c */ /* 0x000fc60003fc4070 */
[----:B------:R-:W-:Y:S02]  /*10d0*/  IMAD R31, R9, R34, R32 ;  /* 0x00000022091f7224 */ /* 0x000fe400078e0220 */
[----:B------:R-:W-:Y:S02]  /*10e0*/  VIADD R40, R8, 0x24 ;  /* 0x0000002408287836 */ /* 0x000fe40000000000 */
[----:B------:R-:W-:Y:S02]  /*10f0*/  IMAD.MOV R22, RZ, RZ, -R22 ;  /* 0x000000ffff167224 */ /* 0x000fe400078e0a16 */
[--C-:B------:R-:W-:Y:S01]  /*1100*/  @!P2 IMAD.IADD R27, R27, 0x1, -R9.reuse ;  /* 0x000000011b1ba824 */ /* 0x100fe200078e0a09 */
[----:B------:R-:W-:Y:S01]  /*1110*/  ISETP.GE.AND P2, PT, R36, RZ, PT ;  /* 0x000000ff2400720c */ /* 0x000fe20003f46270 */
[----:B------:R-:W-:Y:S01]  /*1120*/  VIADD R41, R8, 0x22 ;  /* 0x0000002208297836 */ /* 0x000fe20000000000 */
[----:B------:R-:W-:Y:S01]  /*1130*/  IABS R36, R40 ;  /* 0x0000002800247213 */ /* 0x000fe20000000000 */
[----:B------:R-:W-:Y:S01]  /*1140*/  @!P0 IMAD.IADD R29, R29, 0x1, -R9 ;  /* 0x000000011d1d8824 */ /* 0x000fe200078e0a09 */
[C---:B------:R-:W-:Y:S01]  /*1150*/  ISETP.GT.U32.AND P0, PT, R9.reuse, R31, PT ;  /* 0x0000001f0900720c */ /* 0x040fe20003f04070 */
[----:B------:R-:W-:Y:S01]  /*1160*/  IMAD R32, R9, R22, R35 ;  /* 0x0000001609207224 */ /* 0x000fe200078e0223 */
[----:B------:R-:W-:Y:S01]  /*1170*/  IABS R37, R41 ;  /* 0x0000002900257213 */ /* 0x000fe20000000000 */
[----:B------:R-:W-:-:S02]  /*1180*/  @!P6 IMAD.IADD R30, R30, 0x1, -R9 ;  /* 0x000000011e1ee824 */ /* 0x000fc400078e0a09 */
[----:B------:R-:W-:Y:S01]  /*1190*/  VIADD R43, R8, 0x20 ;  /* 0x00000020082b7836 */ /* 0x000fe20000000000 */
[----:B------:R-:W-:Y:S01]  /*11a0*/  ISETP.GT.U32.AND P6, PT, R9, R32, PT ;  /* 0x000000200900720c */ /* 0x000fe20003fc4070 */
[----:B------:R-:W-:-:S03]  /*11b0*/  IMAD.HI.U32 R22, R6, R36, RZ ;  /* 0x0000002406167227 */ /* 0x000fc600078e00ff */
[----:B------:R-:W-:Y:S01]  /*11c0*/  IABS R38, R43 ;  /* 0x0000002b00267213 */ /* 0x000fe20000000000 */
[----:B------:R-:W-:Y:S01]  /*11d0*/  @!P3 IMAD.MOV R27, RZ, RZ, -R27 ;  /* 0x000000ffff1bb224 */ /* 0x000fe200078e0a1b */
[----:B------:R-:W-:Y:S01]  /*11e0*/  ISETP.GT.U32.AND P3, PT, R9, R30, PT ;  /* 0x0000001e0900720c */ /* 0x000fe20003f64070 */
[----:B------:R-:W-:Y:S02]  /*11f0*/  IMAD.MOV R22, RZ, RZ, -R22 ;  /* 0x000000ffff167224 */ /* 0x000fe400078e0a16 */
[----:B------:R-:W-:-:S04]  /*1200*/  IMAD.HI.U32 R34, R6, R37, RZ ;  /* 0x0000002506227227 */ /* 0x000fc800078e00ff */
[----:B------:R-:W-:Y:S02]  /*1210*/  VIADD R44, R8, 0x1e ;  /* 0x0000001e082c7836 */ /* 0x000fe40000000000 */
[----:B------:R-:W-:Y:S01]  /*1220*/  @!P0 IMAD.IADD R31, R31, 0x1, -R9 ;  /* 0x000000011f1f8824 */ /* 0x000fe200078e0a09 */
[----:B------:R-:W-:Y:S01]  /*1230*/  ISETP.GE.AND P0, PT, R39, RZ, PT ;  /* 0x000000ff2700720c */ /* 0x000fe20003f06270 */
[----:B------:R-:W-:Y:S01]  /*1240*/  IMAD R22, R9, R22, R36 ;  /* 0x0000001609167224 */ /* 0x000fe200078e0224 */
[----:B------:R-:W-:Y:S01]  /*1250*/  IABS R39, R44 ;  /* 0x0000002c00277213 */ /* 0x000fe20000000000 */
[----:B------:R-:W-:Y:S02]  /*1260*/  IMAD.MOV R34, RZ, RZ, -R34 ;  /* 0x000000ffff227224 */ /* 0x000fe400078e0a22 */
[----:B------:R-:W-:-:S04]  /*1270*/  IMAD.HI.U32 R35, R6, R38, RZ ;  /* 0x0000002606237227 */ /* 0x000fc800078e00ff */
[----:B------:R-:W-:Y:S01]  /*1280*/  @!P6 IMAD.IADD R32, R32, 0x1, -R9 ;  /* 0x000000012020e824 */ /* 0x000fe200078e0a09 */
[C---:B------:R-:W-:Y:S01]  /*1290*/  ISETP.GT.U32.AND P6, PT, R9.reuse, R31, PT ;  /* 0x0000001f0900720c */ /* 0x040fe20003fc4070 */
[C---:B------:R-:W-:Y:S02]  /*12a0*/  IMAD R34, R9.reuse, R34, R37 ;  /* 0x0000002209227224 */ /* 0x040fe400078e0225 */
[----:B------:R-:W-:Y:S01]  /*12b0*/  @!P1 IMAD.MOV R29, RZ, RZ, -R29 ;  /* 0x000000ffff1d9224 */ /* 0x000fe200078e0a1d */
[C---:B------:R-:W-:Y:S01]  /*12c0*/  ISETP.GT.U32.AND P1, PT, R9.reuse, R22, PT ;  /* 0x000000160900720c */ /* 0x040fe20003f24070 */
[----:B------:R-:W-:Y:S02]  /*12d0*/  IMAD.MOV R35, RZ, RZ, -R35 ;  /* 0x000000ffff237224 */ /* 0x000fe400078e0a23 */
[----:B------:R-:W-:Y:S01]  /*12e0*/  @!P4 IMAD.MOV R28, RZ, RZ, -R28 ;  /* 0x000000ffff1cc224 */ /* 0x000fe200078e0a1c */
[C---:B------:R-:W-:Y:S01]  /*12f0*/  ISETP.GT.U32.AND P4, PT, R9.reuse, R32, PT ;  /* 0x000000200900720c */ /* 0x040fe20003f84070 */
[----:B------:R-:W-:Y:S01]  /*1300*/  @!P3 IMAD.IADD R30, R30, 0x1, -R9 ;  /* 0x000000011e1eb824 */ /* 0x000fe200078e0a09 */
[C---:B------:R-:W-:Y:S01]  /*1310*/  ISETP.GT.U32.AND P3, PT, R9.reuse, R34, PT ;  /* 0x000000220900720c */ /* 0x040fe20003f64070 */
[----:B------:R-:W-:-:S02]  /*1320*/  IMAD R36, R9, R35, R38 ;  /* 0x0000002309247224 */ /* 0x000fc400078e0226 */
[----:B------:R-:W-:Y:S02]  /*1330*/  IMAD.MOV.U32 R38, RZ, RZ, R39 ;  /* 0x000000ffff267224 */ /* 0x000fe400078e0027 */
[----:B------:R-:W-:Y:S01]  /*1340*/  @!P6 IMAD.IADD R31, R31, 0x1, -R9 ;  /* 0x000000011f1fe824 */ /* 0x000fe200078e0a09 */
[----:B------:R-:W-:Y:S01]  /*1350*/  ISETP.GT.U32.AND P6, PT, R9, R36, PT ;  /* 0x000000240900720c */ /* 0x000fe20003fc4070 */
[----:B------:R-:W-:-:S04]  /*1360*/  IMAD.HI.U32 R35, R6, R38, RZ ;  /* 0x0000002606237227 */ /* 0x000fc800078e00ff */
[----:B------:R-:W-:Y:S02]  /*1370*/  IMAD.MOV R35, RZ, RZ, -R35 ;  /* 0x000000ffff237224 */ /* 0x000fe400078e0a23 */
[--C-:B------:R-:W-:Y:S01]  /*1380*/  @!P1 IMAD.IADD R22, R22, 0x1, -R9.reuse ;  /* 0x0000000116169824 */ /* 0x100fe200078e0a09 */
[----:B------:R-:W-:Y:S01]  /*1390*/  ISETP.GE.AND P1, PT, R41, RZ, PT ;  /* 0x000000ff2900720c */ /* 0x000fe20003f26270 */
[----:B------:R-:W-:Y:S02]  /*13a0*/  VIADD R39, R8, 0x1c ;  /* 0x0000001c08277836 */ /* 0x000fe40000000000 */
[--C-:B------:R-:W-:Y:S01]  /*13b0*/  @!P4 IMAD.IADD R32, R32, 0x1, -R9.reuse ;  /* 0x000000012020c824 */ /* 0x100fe200078e0a09 */
[----:B------:R-:W-:Y:S01]  /*13c0*/  ISETP.GE.AND P4, PT, R40, RZ, PT ;  /* 0x000000ff2800720c */ /* 0x000fe20003f86270 */
[C---:B------:R-:W-:Y:S01]  /*13d0*/  IMAD R38, R9.reuse, R35, R38 ;  /* 0x0000002309267224 */ /* 0x040fe200078e0226 */
[----:B------:R-:W-:Y:S01]  /*13e0*/  IABS R40, R39 ;  /* 0x0000002700287213 */ /* 0x000fe20000000000 */
[----:B------:R-:W-:Y:S01]  /*13f0*/  @!P3 IMAD.IADD R34, R34, 0x1, -R9 ;  /* 0x000000012222b824 */ /* 0x000fe200078e0a09 */
[C---:B------:R-:W-:Y:S01]  /*1400*/  ISETP.GT.U32.AND P3, PT, R9.reuse, R22, PT ;  /* 0x000000160900720c */ /* 0x040fe20003f64070 */
[----:B------:R-:W-:Y:S01]  /*1410*/  @!P0 IMAD.MOV R32, RZ, RZ, -R32 ;  /* 0x000000ffff208224 */ /* 0x000fe200078e0a20 */
[----:B------:R-:W-:Y:S01]  /*1420*/  ISETP.GT.U32.AND P0, PT, R9, R38, PT ;  /* 0x000000260900720c */ /* 0x000fe20003f04070 */
[----:B------:R-:W-:-:S02]  /*1430*/  VIADD R45, R8, 0x1a ;  /* 0x0000001a082d7836 */ /* 0x000fc40000000000 */
[----:B------:R-:W-:-:S03]  /*1440*/  IMAD.HI.U32 R35, R6, R40, RZ ;  /* 0x0000002806237227 */ /* 0x000fc600078e00ff */
[----:B------:R-:W-:Y:S01]  /*1450*/  IABS R42, R45 ;  /* 0x0000002d002a7213 */ /* 0x000fe20000000000 */
[----:B------:R-:W-:Y:S01]  /*1460*/  @!P6 IMAD.IADD R36, R36, 0x1, -R9 ;  /* 0x000000012424e824 */ /* 0x000fe200078e0a09 */
[C---:B------:R-:W-:Y:S01]  /*1470*/  ISETP.GT.U32.AND P6, PT, R9.reuse, R34, PT ;  /* 0x000000220900720c */ /* 0x040fe20003fc4070 */
[----:B------:R-:W-:Y:S02]  /*1480*/  IMAD.MOV R35, RZ, RZ, -R35 ;  /* 0x000000ffff237224 */ /* 0x000fe400078e0a23 */
[--C-:B------:R-:W-:Y:S01]  /*1490*/  @!P3 IMAD.IADD R22, R22, 0x1, -R9.reuse ;  /* 0x000000011616b824 */ /* 0x100fe200078e0a09 */
[----:B------:R-:W-:Y:S01]  /*14a0*/  ISETP.GE.AND P3, PT, R44, RZ, PT ;  /* 0x000000ff2c00720c */ /* 0x000fe20003f66270 */
[----:B------:R-:W-:Y:S02]  /*14b0*/  IMAD R40, R9, R35, R40 ;  /* 0x0000002309287224 */ /* 0x000fe400078e0228 */
[----:B------:R-:W-:Y:S02]  /*14c0*/  IMAD.MOV.U32 R35, RZ, RZ, R22 ;  /* 0x000000ffff237224 */ /* 0x000fe400078e0016 */
[----:B------:R-:W-:-:S02]  /*14d0*/  @!P0 IMAD.IADD R38, R38, 0x1, -R9 ;  /* 0x0000000126268824 */ /* 0x000fc400078e0a09 */
[----:B------:R-:W-:-:S04]  /*14e0*/  IMAD.HI.U32 R37, R6, R42, RZ ;  /* 0x0000002a06257227 */ /* 0x000fc800078e00ff */
[----:B------:R-:W-:Y:S01]  /*14f0*/  @!P4 IMAD.MOV R35, RZ, RZ, -R35 ;  /* 0x000000ffff23c224 */ /* 0x000fe200078e0a23 */
[----:B------:R-:W-:Y:S01]  /*1500*/  ISETP.GT.U32.AND P4, PT, R9, R38, PT ;  /* 0x000000260900720c */ /* 0x000fe20003f84070 */
[----:B------:R-:W-:Y:S02]  /*1510*/  IMAD.MOV R37, RZ, RZ, -R37 ;  /* 0x000000ffff257224 */ /* 0x000fe400078e0a25 */
[----:B------:R-:W-:Y:S01]  /*1520*/  @!P6 IMAD.IADD R34, R34, 0x1, -R9 ;  /* 0x000000012222e824 */ /* 0x000fe200078e0a09 */
[----:B------:R-:W-:Y:S01]  /*1530*/  ISETP.GE.AND P6, PT, R39, RZ, PT ;  /* 0x000000ff2700720c */ /* 0x000fe20003fc6270 */
[C---:B------:R-:W-:Y:S02]  /*1540*/  IMAD R42, R9.reuse, R37, R42 ;  /* 0x00000025092a7224 */ /* 0x040fe400078e022a */
[----:B------:R-:W-:Y:S02]  /*1550*/  IMAD.MOV.U32 R37, RZ, RZ, R34 ;  /* 0x000000ffff257224 */ /* 0x000fe400078e0022 */
[----:B------:R-:W-:Y:S01]  /*1560*/  @!P5 IMAD.MOV R30, RZ, RZ, -R30 ;  /* 0x000000ffff1ed224 */ /* 0x000fe200078e0a1e */
[C---:B------:R-:W-:Y:S01]  /*1570*/  ISETP.GT.U32.AND P5, PT, R9.reuse, R36, PT ;  /* 0x000000240900720c */ /* 0x040fe20003fa4070 */
[----:B------:R-:W-:Y:S01]  /*1580*/  @!P1 IMAD.MOV R37, RZ, RZ, -R37 ;  /* 0x000000ffff259224 */ /* 0x000fe200078e0a25 */
[----:B------:R-:W-:Y:S01]  /*1590*/  ISETP.GT.U32.AND P1, PT, R9, R40, PT ;  /* 0x000000280900720c */ /* 0x000fe20003f24070 */
[----:B------:R-:W-:Y:S01]  /*15a0*/  @!P2 IMAD.MOV R31, RZ, RZ, -R31 ;  /* 0x000000ffff1fa224 */ /* 0x000fe200078e0a1f */
[----:B------:R-:W-:Y:S01]  /*15b0*/  ISETP.GE.AND P2, PT, R43, RZ, PT ;  /* 0x000000ff2b00720c */ /* 0x000fe20003f46270 */
[----:B------:R-:W-:Y:S01]  /*15c0*/  @!P4 IMAD.IADD R38, R38, 0x1, -R9 ;  /* 0x000000012626c824 */ /* 0x000fe200078e0a09 */
[----:B------:R-:W-:Y:S01]  /*15d0*/  ISETP.GT.U32.AND P4, PT, R9, R42, PT ;  /* 0x0000002a0900720c */ /* 0x000fe20003f84070 */
[----:B------:R-:W-:-:S02]  /*15e0*/  VIADD R39, R8, 0x18 ;  /* 0x0000001808277836 */ /* 0x000fc40000000000 */
[C---:B------:R-:W-:Y:S02]  /*15f0*/  VIADD R22, R8.reuse, 0x16 ;  /* 0x0000001608167836 */ /* 0x040fe40000000000 */
[----:B------:R-:W-:Y:S01]  /*1600*/  VIADD R47, R8, 0x12 ;  /* 0x00000012082f7836 */ /* 0x000fe20000000000 */
[----:B------:R-:W-:Y:S01]  /*1610*/  IABS R41, R39 ;  /* 0x0000002700297213 */ /* 0x000fe20000000000 */
[--C-:B------:R-:W-:Y:S01]  /*1620*/  @!P5 IMAD.IADD R36, R36, 0x1, -R9.reuse ;  /* 0x000000012424d824 */ /* 0x100fe200078e0a09 */
[----:B------:R-:W-:Y:S01]  /*1630*/  IABS R43, R22 ;  /* 0x00000016002b7213 */ /* 0x000fe20000000000 */
[--C-:B------:R-:W-:Y:S01]  /*1640*/  @!P1 IMAD.IADD R40, R40, 0x1, -R9.reuse ;  /* 0x0000000128289824 */ /* 0x100fe200078e0a09 */
[----:B------:R-:W-:Y:S01]  /*1650*/  ISETP.GE.AND P5, PT, R45, RZ, PT ;  /* 0x000000ff2d00720c */ /* 0x000fe20003fa6270 */
[----:B------:R-:W-:Y:S01]  /*1660*/  @!P2 IMAD.MOV R36, RZ, RZ, -R36 ;  /* 0x000000ffff24a224 */ /* 0x000fe200078e0a24 */
[----:B------:R-:W-:Y:S01]  /*1670*/  ISETP.GE.AND P2, PT, R22, RZ, PT ;  /* 0x000000ff1600720c */ /* 0x000fe20003f46270 */
[----:B------:R-:W-:Y:S01]  /*1680*/  @!P4 IMAD.IADD R42, R42, 0x1, -R9 ;  /* 0x000000012a2ac824 */ /* 0x000fe200078e0a09 */
[----:B------:R-:W-:Y:S01]  /*1690*/  ISETP.GT.U32.AND P1, PT, R9, R40, PT ;  /* 0x000000280900720c */ /* 0x000fe20003f24070 */
[----:B------:R-:W-:Y:S01]  /*16a0*/  IMAD.HI.U32 R22, R6, R41, RZ ;  /* 0x0000002906167227 */ /* 0x000fe200078e00ff */
[----:B------:R-:W-:-:S02]  /*16b0*/  ISETP.GE.AND P0, PT, R39, RZ, PT ;  /* 0x000000ff2700720c */ /* 0x000fc40003f06270 */
[----:B------:R-:W-:Y:S01]  /*16c0*/  ISETP.GT.U32.AND P4, PT, R9, R42, PT ;  /* 0x0000002a0900720c */ /* 0x000fe20003f84070 */
[----:B------:R-:W-:Y:S01]  /*16d0*/  IMAD.HI.U32 R34, R6, R43, RZ ;  /* 0x0000002b06227227 */ /* 0x000fe200078e00ff */
[----:B------:R-:W-:-:S03]  /*16e0*/  IABS R46, R47 ;  /* 0x0000002f002e7213 */ /* 0x000fc60000000000 */
[----:B------:R-:W-:Y:S02]  /*16f0*/  IMAD.MOV R22, RZ, RZ, -R22 ;  /* 0x000000ffff167224 */ /* 0x000fe400078e0a16 */
[----:B------:R-:W-:Y:S02]  /*1700*/  IMAD.MOV R34, RZ, RZ, -R34 ;  /* 0x000000ffff227224 */ /* 0x000fe400078e0a22 */
[C---:B------:R-:W-:Y:S02]  /*1710*/  IMAD R22, R9.reuse, R22, R41 ;  /* 0x0000001609167224 */ /* 0x040fe400078e0229 */
[----:B------:R-:W-:Y:S02]  /*1720*/  VIADD R45, R8, 0x14 ;  /* 0x00000014082d7836 */ /* 0x000fe40000000000 */
[C---:B------:R-:W-:Y:S02]  /*1730*/  IMAD R34, R9.reuse, R34, R43 ;  /* 0x0000002209227224 */ /* 0x040fe400078e022b */
[--C-:B------:R-:W-:Y:S01]  /*1740*/  @!P1 IMAD.IADD R40, R40, 0x1, -R9.reuse ;  /* 0x0000000128289824 */ /* 0x100fe200078e0a09 */
[C---:B------:R-:W-:Y:S01]  /*1750*/  ISETP.GT.U32.AND P1, PT, R9.reuse, R22, PT ;  /* 0x000000160900720c */ /* 0x040fe20003f24070 */
[----:B------:R-:W-:Y:S01]  /*1760*/  @!P4 IMAD.IADD R42, R42, 0x1, -R9 ;  /* 0x000000012a2ac824 */ /* 0x000fe200078e0a09 */
[----:B------:R-:W-:Y:S01]  /*1770*/  IABS R44, R45 ;  /* 0x0000002d002c7213 */ /* 0x000fe20000000000 */
[----:B------:R-:W-:Y:S01]  /*1780*/  IMAD.HI.U32 R41, R6, R46, RZ ;  /* 0x0000002e06297227 */ /* 0x000fe200078e00ff */
[----:B------:R-:W-:-:S03]  /*1790*/  ISETP.GT.U32.AND P4, PT, R9, R34, PT ;  /* 0x000000220900720c */ /* 0x000fc60003f84070 */
[----:B------:R-:W-:-:S04]  /*17a0*/  IMAD.HI.U32 R39, R6, R44, RZ ;  /* 0x0000002c06277227 */ /* 0x000fc800078e00ff */
[----:B------:R-:W-:Y:S02]  /*17b0*/  IMAD.MOV R39, RZ, RZ, -R39 ;  /* 0x000000ffff277224 */ /* 0x000fe400078e0a27 */
[--C-:B------:R-:W-:Y:S02]  /*17c0*/  @!P1 IMAD.IADD R22, R22, 0x1, -R9.reuse ;  /* 0x0000000116169824 */ /* 0x100fe400078e0a09 */
[C---:B------:R-:W-:Y:S02]  /*17d0*/  IMAD R44, R9.reuse, R39, R44 ;  /* 0x00000027092c7224 */ /* 0x040fe400078e022c */
[----:B------:R-:W-:Y:S01]  /*17e0*/  @!P4 IMAD.IADD R34, R34, 0x1, -R9 ;  /* 0x000000012222c824 */ /* 0x000fe200078e0a09 */
[C---:B------:R-:W-:Y:S01]  /*17f0*/  ISETP.GT.U32.AND P4, PT, R9.reuse, R22, PT ;  /* 0x000000160900720c */ /* 0x040fe20003f84070 */
[----:B------:R-:W-:Y:S01]  /*1800*/  VIADD R43, R8, 0x10 ;  /* 0x00000010082b7836 */ /* 0x000fe20000000000 */
[----:B------:R-:W-:Y:S01]  /*1810*/  ISETP.GT.U32.AND P1, PT, R9, R44, PT ;  /* 0x0000002c0900720c */ /* 0x000fe20003f24070 */
[----:B------:R-:W-:-:S02]  /*1820*/  IMAD.MOV R41, RZ, RZ, -R41 ;  /* 0x000000ffff297224 */ /* 0x000fc400078e0a29 */
[C---:B------:R-:W-:Y:S01]  /*1830*/  VIADD R51, R8.reuse, 0xc ;  /* 0x0000000c08337836 */ /* 0x040fe20000000000 */
[----:B------:R-:W-:Y:S01]  /*1840*/  IABS R48, R43 ;  /* 0x0000002b00307213 */ /* 0x000fe20000000000 */
[----:B------:R-:W-:Y:S02]  /*1850*/  IMAD R46, R9, R41, R46 ;  /* 0x00000029092e7224 */ /* 0x000fe400078e022e */
[----:B------:R-:W-:Y:S01]  /*1860*/  VIADD R49, R8, 0xe ;  /* 0x0000000e08317836 */ /* 0x000fe20000000000 */
[----:B------:R-:W-:Y:S01]  /*1870*/  IABS R52, R51 ;  /* 0x0000003300347213 */ /* 0x000fe20000000000 */
[----:B------:R-:W-:-:S03]  /*1880*/  IMAD.HI.U32 R39, R6, R48, RZ ;  /* 0x0000003006277227 */ /* 0x000fc600078e00ff */
[----:B------:R-:W-:Y:S01]  /*1890*/  IABS R50, R49 ;  /* 0x0000003100327213 */ /* 0x000fe20000000000 */
[----:B------:R-:W-:Y:S01]  /*18a0*/  @!P3 IMAD.MOV R38, RZ, RZ, -R38 ;  /* 0x000000ffff26b224 */ /* 0x000fe200078e0a26 */
[C---:B------:R-:W-:Y:S01]  /*18b0*/  ISETP.GT.U32.AND P3, PT, R9.reuse, R34, PT ;  /* 0x000000220900720c */ /* 0x040fe20003f64070 */
[--C-:B------:R-:W-:Y:S01]  /*18c0*/  @!P4 IMAD.IADD R22, R22, 0x1, -R9.reuse ;  /* 0x000000011616c824 */ /* 0x100fe200078e0a09 */
[C---:B------:R-:W-:Y:S01]  /*18d0*/  ISETP.GT.U32.AND P4, PT, R9.reuse, R46, PT ;  /* 0x0000002e0900720c */ /* 0x040fe20003f84070 */
[----:B------:R-:W-:Y:S02]  /*18e0*/  @!P1 IMAD.IADD R44, R44, 0x1, -R9 ;  /* 0x000000012c2c9824 */ /* 0x000fe400078e0a09 */
[----:B------:R-:W-:Y:S02]  /*18f0*/  IMAD.MOV R39, RZ, RZ, -R39 ;  /* 0x000000ffff277224 */ /* 0x000fe400078e0a27 */
[----:B------:R-:W-:Y:S01]  /*1900*/  IMAD.HI.U32 R41, R6, R52, RZ ;  /* 0x0000003406297227 */ /* 0x000fe200078e00ff */
[----:B------:R-:W-:-:S03]  /*1910*/  ISETP.GT.U32.AND P1, PT, R9, R44, PT ;  /* 0x0000002c0900720c */ /* 0x000fc60003f24070 */
[C---:B------:R-:W-:Y:S02]  /*1920*/  VIADD R53, R8.reuse, 0xa ;  /* 0x0000000a08357836 */ /* 0x040fe40000000000 */
[----:B------:R-:W-:Y:S02]  /*1930*/  VIADD R55, R8, 0x8 ;  /* 0x0000000808377836 */ /* 0x000fe40000000000 */
[----:B------:R-:W-:Y:S01]  /*1940*/  IMAD R48, R9, R39, R48 ;  /* 0x0000002709307224 */ /* 0x000fe200078e0230 */
[----:B------:R-:W-:Y:S01]  /*1950*/  IABS R54, R53 ;  /* 0x0000003500367213 */ /* 0x000fe20000000000 */
[----:B------:R-:W-:Y:S01]  /*1960*/  IMAD.MOV R41, RZ, RZ, -R41 ;  /* 0x000000ffff297224 */ /* 0x000fe200078e0a29 */
[----:B------:R-:W-:Y:S01]  /*1970*/  IABS R56, R55 ;  /* 0x0000003700387213 */ /* 0x000fe20000000000 */
[----:B------:R-:W-:-:S04]  /*1980*/  IMAD.HI.U32 R39, R6, R50, RZ ;  /* 0x0000003206277227 */ /* 0x000fc800078e00ff */
[C---:B------:R-:W-:Y:S02]  /*1990*/  IMAD R52, R9.reuse, R41, R52 ;  /* 0x0000002909347224 */ /* 0x040fe400078e0234 */
[----:B------:R-:W-:Y:S02]  /*19a0*/  IMAD.MOV R39, RZ, RZ, -R39 ;  /* 0x000000ffff277224 */ /* 0x000fe400078e0a27 */
[--C-:B------:R-:W-:Y:S01]  /*19b0*/  @!P3 IMAD.IADD R34, R34, 0x1, -R9.reuse ;  /* 0x000000012222b824 */ /* 0x100fe200078e0a09 */
[C---:B------:R-:W-:Y:S01]  /*19c0*/  ISETP.GT.U32.AND P3, PT, R9.reuse, R48, PT ;  /* 0x000000300900720c */ /* 0x040fe20003f64070 */
[----:B------:R-:W-:Y:S01]  /*19d0*/  @!P4 IMAD.IADD R46, R46, 0x1, -R9 ;  /* 0x000000012e2ec824 */ /* 0x000fe200078e0a09 */
[C---:B------:R-:W-:Y:S01]  /*19e0*/  ISETP.GT.U32.AND P4, PT, R9.reuse, R52, PT ;  /* 0x000000340900720c */ /* 0x040fe20003f84070 */
[----:B------:R-:W-:Y:S02]  /*19f0*/  IMAD R50, R9, R39, R50 ;  /* 0x0000002709327224 */ /* 0x000fe400078e0232 */
[----:B------:R-:W-:-:S04]  /*1a00*/  IMAD.HI.U32 R39, R6, R54, RZ ;  /* 0x0000003606277227 */ /* 0x000fc800078e00ff */
[----:B------:R-:W-:-:S04]  /*1a10*/  IMAD.HI.U32 R41, R6, R56, RZ ;  /* 0x0000003806297227 */ /* 0x000fc800078e00ff */
[----:B------:R-:W-:Y:S01]  /*1a20*/  @!P1 IMAD.IADD R44, R44, 0x1, -R9 ;  /* 0x000000012c2c9824 */ /* 0x000fe200078e0a09 */
[C---:B------:R-:W-:Y:S01]  /*1a30*/  ISETP.GT.U32.AND P1, PT, R9.reuse, R50, PT ;  /* 0x000000320900720c */ /* 0x040fe20003f24070 */
[----:B------:R-:W-:Y:S02]  /*1a40*/  IMAD.MOV R39, RZ, RZ, -R39 ;  /* 0x000000ffff277224 */ /* 0x000fe400078e0a27 */
[----:B------:R-:W-:Y:S02]  /*1a50*/  IMAD.MOV R41, RZ, RZ, -R41 ;  /* 0x000000ffff297224 */ /* 0x000fe400078e0a29 */
[C---:B------:R-:W-:Y:S02]  /*1a60*/  IMAD R54, R9.reuse, R39, R54 ;  /* 0x0000002709367224 */ /* 0x040fe400078e0236 */
[----:B------:R-:W-:Y:S02]  /*1a70*/  IMAD R56, R9, R41, R56 ;  /* 0x0000002909387224 */ /* 0x000fe400078e0238 */
[----:B------:R-:W-:-:S02]  /*1a80*/  VIADD R57, R8, 0x6 ;  /* 0x0000000608397836 */ /* 0x000fc40000000000 */
[--C-:B------:R-:W-:Y:S01]  /*1a90*/  @!P3 IMAD.IADD R48, R48, 0x1, -R9.reuse ;  /* 0x000000013030b824 */ /* 0x100fe200078e0a09 */
[C---:B------:R-:W-:Y:S01]  /*1aa0*/  ISETP.GT.U32.AND P3, PT, R9.reuse, R54, PT ;  /* 0x000000360900720c */ /* 0x040fe20003f64070 */
[--C-:B------:R-:W-:Y:S01]  /*1ab0*/  @!P4 IMAD.IADD R52, R52, 0x1, -R9.reuse ;  /* 0x000000013434c824 */ /* 0x100fe200078e0a09 */
[----:B------:R-:W-:Y:S01]  /*1ac0*/  ISETP.GT.U32.AND P4, PT, R9, R56, PT ;  /* 0x000000380900720c */ /* 0x000fe20003f84070 */
[----:B------:R-:W-:Y:S01]  /*1ad0*/  VIADD R59, R8, 0x4 ;  /* 0x00000004083b7836 */ /* 0x000fe20000000000 */
[----:B------:R-:W-:Y:S01]  /*1ae0*/  IABS R58, R57 ;  /* 0x00000039003a7213 */ /* 0x000fe20000000000 */
[----:B------:R-:W-:Y:S01]  /*1af0*/  @!P1 IMAD.IADD R50, R50, 0x1, -R9 ;  /* 0x0000000132329824 */ /* 0x000fe200078e0a09 */
[C---:B------:R-:W-:Y:S01]  /*1b00*/  ISETP.GE.AND P1, PT, R8.reuse, RZ, PT ;  /* 0x000000ff0800720c */ /* 0x040fe20003f26270 */
[----:B------:R-:W-:Y:S01]  /*1b10*/  VIADD R61, R8, 0x2 ;  /* 0x00000002083d7836 */ /* 0x000fe20000000000 */
[----:B------:R-:W-:Y:S01]  /*1b20*/  IABS R60, R59 ;  /* 0x0000003b003c7213 */ /* 0x000fe20000000000 */
[----:B------:R-:W-:-:S03]  /*1b30*/  IMAD.HI.U32 R8, R6, R58, RZ ;  /* 0x0000003a06087227 */ /* 0x000fc600078e00ff */
[----:B------:R-:W-:Y:S01]  /*1b40*/  IABS R62, R61 ;  /* 0x0000003d003e7213 */ /* 0x000fe20000000000 */
[----:B------:R-:W-:Y:S01]  /*1b50*/  @!P5 IMAD.MOV R42, RZ, RZ, -R42 ;  /* 0x000000ffff2ad224 */ /* 0x000fe200078e0a2a */
[----:B------:R-:W-:Y:S01]  /*1b60*/  ISETP.GT.U32.AND P5, PT, R9, R48, PT ;  /* 0x000000300900720c */ /* 0x000fe20003fa4070 */
[----:B------:R-:W-:-:S04]  /*1b70*/  IMAD.HI.U32 R39, R6, R60, RZ ;  /* 0x0000003c06277227 */ /* 0x000fc800078e00ff */
[----:B------:R-:W-:Y:S02]  /*1b80*/  IMAD.MOV R41, RZ, RZ, -R8 ;  /* 0x000000ffff297224 */ /* 0x000fe400078e0a08 */
[----:B------:R-:W-:-:S04]  /*1b90*/  IMAD.HI.U32 R8, R6, R64, RZ ;  /* 0x0000004006087227 */ /* 0x000fc800078e00ff */
[--C-:B------:R-:W-:Y:S01]  /*1ba0*/  @!P3 IMAD.IADD R54, R54, 0x1, -R9.reuse ;  /* 0x000000013636b824 */ /* 0x100fe200078e0a09 */
[----:B------:R-:W-:Y:S01]  /*1bb0*/  ISETP.GE.AND P3, PT, R45, RZ, PT ;  /* 0x000000ff2d00720c */ /* 0x000fe20003f66270 */
[----:B------:R-:W-:Y:S01]  /*1bc0*/  @!P4 IMAD.IADD R56, R56, 0x1, -R9 ;  /* 0x000000013838c824 */ /* 0x000fe200078e0a09 */
[C---:B------:R-:W-:Y:S01]  /*1bd0*/  ISETP.GT.U32.AND P4, PT, R9.reuse, R46, PT ;  /* 0x0000002e0900720c */ /* 0x040fe20003f84070 */
[----:B------:R-:W-:Y:S02]  /*1be0*/  IMAD.MOV R39, RZ, RZ, -R39 ;  /* 0x000000ffff277224 */ /* 0x000fe400078e0a27 */
[----:B------:R-:W-:Y:S02]  /*1bf0*/  IMAD.MOV R8, RZ, RZ, -R8 ;  /* 0x000000ffff087224 */ /* 0x000fe400078e0a08 */
[C---:B------:R-:W-:Y:S02]  /*1c00*/  IMAD R60, R9.reuse, R39, R60 ;  /* 0x00000027093c7224 */ /* 0x040fe400078e023c */
[----:B------:R-:W-:Y:S01]  /*1c10*/  @!P6 IMAD.MOV R40, RZ, RZ, -R40 ;  /* 0x000000ffff28e224 */ /* 0x000fe200078e0a28 */
[----:B------:R-:W-:Y:S01]  /*1c20*/  ISETP.GT.U32.AND P6, PT, R9, R54, PT ;  /* 0x000000360900720c */ /* 0x000fe20003fc4070 */
[----:B------:R-:W-:-:S02]  /*1c30*/  IMAD.MOV.U32 R39, RZ, RZ, R22 ;  /* 0x000000ffff277224 */ /* 0x000fc400078e0016 */
[----:B------:R-:W-:Y:S01]  /*1c40*/  IMAD R64, R9, R8, R64 ;  /* 0x0000000809407224 */ /* 0x000fe200078e0240 */
[----:B------:R-:W-:Y:S01]  /*1c50*/  SHF.R.S32.HI R8, RZ, 0x2, R0 ;  /* 0x00000002ff087819 */ /* 0x000fe20000011400 */
[----:B------:R-:W-:-:S03]  /*1c60*/  IMAD.HI.U32 R6, R6, R62, RZ ;  /* 0x0000003e06067227 */ /* 0x000fc600078e00ff */
[----:B------:R-:W-:Y:S01]  /*1c70*/  SGXT R8, R8, 0x1 ;  /* 0x000000010808781a */ /* 0x000fe20000000200 */
[C---:B------:R-:W-:Y:S02]  /*1c80*/  IMAD R58, R9.reuse, R41, R58 ;  /* 0x00000029093a7224 */ /* 0x040fe400078e023a */
[----:B------:R-:W-:Y:S01]  /*1c90*/  IMAD.MOV.U32 R41, RZ, RZ, R34 ;  /* 0x000000ffff297224 */ /* 0x000fe200078e0022 */
[----:B------:R-:W-:Y:S01]  /*1ca0*/  LOP3.LUT R34, RZ, R33, RZ, 0x33, !PT ;  /* 0x00000021ff227212 */ /* 0x000fe200078e33ff */
[----:B------:R-:W-:Y:S01]  /*1cb0*/  @!P0 IMAD.MOV R39, RZ, RZ, -R39 ;  /* 0x000000ffff278224 */ /* 0x000fe200078e0a27 */
[C---:B------:R-:W-:Y:S01]  /*1cc0*/  ISETP.GT.U32.AND P0, PT, R9.reuse, R50, PT ;  /* 0x000000320900720c */ /* 0x040fe20003f04070 */
[----:B------:R-:W-:Y:S01]  /*1cd0*/  @!P5 IMAD.IADD R48, R48, 0x1, -R9 ;  /* 0x000000013030d824 */ /* 0x000fe200078e0a09 */
[C---:B------:R-:W-:Y:S01]  /*1ce0*/  ISETP.GT.U32.AND P5, PT, R9.reuse, R64, PT ;  /* 0x000000400900720c */ /* 0x040fe20003fa4070 */
[----:B------:R-:W-:Y:S02]  /*1cf0*/  IMAD.MOV R6, RZ, RZ, -R6 ;  /* 0x000000ffff067224 */ /* 0x000fe400078e0a06 */
[----:B------:R-:W-:Y:S01]  /*1d00*/  @!P2 IMAD.MOV R41, RZ, RZ, -R41 ;  /* 0x000000ffff29a224 */ /* 0x000fe200078e0a29 */
[C---:B------:R-:W-:Y:S01]  /*1d10*/  ISETP.GT.U32.AND P2, PT, R9.reuse, R52, PT ;  /* 0x000000340900720c */ /* 0x040fe20003f44070 */
[----:B------:R-:W-:Y:S01]  /*1d20*/  @!P3 IMAD.MOV R44, RZ, RZ, -R44 ;  /* 0x000000ffff2cb224 */ /* 0x000fe200078e0a2c */
[C---:B------:R-:W-:Y:S01]  /*1d30*/  ISETP.GT.U32.AND P3, PT, R9.reuse, R56, PT ;  /* 0x000000380900720c */ /* 0x040fe20003f64070 */
[----:B------:R-:W-:Y:S01]  /*1d40*/  @!P4 IMAD.IADD R46, R46, 0x1, -R9 ;  /* 0x000000012e2ec824 */ /* 0x000fe200078e0a09 */
[C---:B------:R-:W-:Y:S01]  /*1d50*/  ISETP.GT.U32.AND P4, PT, R9.reuse, R58, PT ;  /* 0x0000003a0900720c */ /* 0x040fe20003f84070 */
[----:B------:R-:W-:-:S02]  /*1d60*/  IMAD R62, R9, R6, R62 ;  /* 0x00000006093e7224 */ /* 0x000fc400078e023e */
[--C-:B------:R-:W-:Y:S02]  /*1d70*/  @!P6 IMAD.IADD R54, R54, 0x1, -R9.reuse ;  /* 0x000000013636e824 */ /* 0x100fe400078e0a09 */
[--C-:B------:R-:W-:Y:S01]  /*1d80*/  @!P0 IMAD.IADD R50, R50, 0x1, -R9.reuse ;  /* 0x0000000132328824 */ /* 0x100fe200078e0a09 */
[C---:B------:R-:W-:Y:S01]  /*1d90*/  ISETP.GT.U32.AND P6, PT, R9.reuse, R62, PT ;  /* 0x0000003e0900720c */ /* 0x040fe20003fc4070 */
[--C-:B------:R-:W-:Y:S01]  /*1da0*/  @!P5 IMAD.IADD R64, R64, 0x1, -R9.reuse ;  /* 0x000000014040d824 */ /* 0x100fe200078e0a09 */
[----:B------:R-:W-:Y:S01]  /*1db0*/  ISETP.GT.U32.AND P0, PT, R9, R60, PT ;  /* 0x0000003c0900720c */ /* 0x000fe20003f04070 */
[--C-:B------:R-:W-:Y:S01]  /*1dc0*/  @!P2 IMAD.IADD R52, R52, 0x1, -R9.reuse ;  /* 0x000000013434a824 */ /* 0x100fe200078e0a09 */
[----:B------:R-:W-:Y:S01]  /*1dd0*/  ISETP.GE.AND P5, PT, R51, RZ, PT ;  /* 0x000000ff3300720c */ /* 0x000fe20003fa6270 */
[--C-:B------:R-:W-:Y:S01]  /*1de0*/  @!P3 IMAD.IADD R56, R56, 0x1, -R9.reuse ;  /* 0x000000013838b824 */ /* 0x100fe200078e0a09 */
[----:B------:R-:W-:Y:S01]  /*1df0*/  ISETP.GE.AND P2, PT, R47, RZ, PT ;  /* 0x000000ff2f00720c */ /* 0x000fe20003f46270 */
[--C-:B------:R-:W-:Y:S01]  /*1e00*/  @!P4 IMAD.IADD R58, R58, 0x1, -R9.reuse ;  /* 0x000000013a3ac824 */ /* 0x100fe200078e0a09 */
[----:B------:R-:W-:Y:S01]  /*1e10*/  ISETP.GE.AND P3, PT, R43, RZ, PT ;  /* 0x000000ff2b00720c */ /* 0x000fe20003f66270 */
[C---:B------:R-:W-:Y:S01]  /*1e20*/  IMAD.SHL.U32 R6, R0.reuse, 0x20, RZ ;  /* 0x0000002000067824 */ /* 0x040fe200078e00ff */
[----:B------:R-:W-:Y:S01]  /*1e30*/  ISETP.GE.AND P4, PT, R49, RZ, PT ;  /* 0x000000ff3100720c */ /* 0x000fe20003f86270 */
[----:B------:R-:W-:Y:S01]  /*1e40*/  IMAD.SHL.U32 R22, R0, 0x2, RZ ;  /* 0x0000000200167824 */ /* 0x000fe200078e00ff */
[----:B------:R-:W-:Y:S01]  /*1e50*/  LOP3.LUT R43, R8, 0x90, RZ, 0xc0, !PT ;  /* 0x00000090082b7812 */ /* 0x000fe200078ec0ff */
[--C-:B------:R-:W-:Y:S01]  /*1e60*/  @!P6 IMAD.IADD R62, R62, 0x1, -R9.reuse ;  /* 0x000000013e3ee824 */ /* 0x100fe200078e0a09 */
[----:B------:R-:W-:Y:S01]  /*1e70*/  ISETP.GE.AND P6, PT, R55, RZ, PT ;  /* 0x000000ff3700720c */ /* 0x000fe20003fc6270 */
[--C-:B------:R-:W-:Y:S01]  /*1e80*/  @!P0 IMAD.IADD R60, R60, 0x1, -R9.reuse ;  /* 0x000000013c3c8824 */ /* 0x100fe200078e0a09 */
[----:B------:R-:W-:Y:S01]  /*1e90*/  LOP3.LUT R43, R43, 0x60, R6, 0xf8, !PT ;  /* 0x000000602b2b7812 */ /* 0x000fe200078ef806 */
[----:B------:R-:W-:Y:S01]  /*1ea0*/  @!P5 IMAD.MOV R52, RZ, RZ, -R52 ;  /* 0x000000ffff34d224 */ /* 0x000fe200078e0a34 */
[C---:B------:R-:W-:Y:S01]  /*1eb0*/  ISETP.GT.U32.AND P5, PT, R9.reuse, R62, PT ;  /* 0x0000003e0900720c */ /* 0x040fe20003fa4070 */
[----:B------:R-:W-:Y:S01]  /*1ec0*/  @!P2 IMAD.MOV R46, RZ, RZ, -R46 ;  /* 0x000000ffff2ea224 */ /* 0x000fe200078e0a2e */
[C---:B------:R-:W-:Y:S01]  /*1ed0*/  ISETP.GT.U32.AND P2, PT, R9.reuse, R58, PT ;  /* 0x0000003a0900720c */ /* 0x040fe20003f44070 */
[----:B------:R-:W-:Y:S01]  /*1ee0*/  @!P3 IMAD.MOV R48, RZ, RZ, -R48 ;  /* 0x000000ffff30b224 */ /* 0x000fe200078e0a30 */
[C---:B------:R-:W-:Y:S01]  /*1ef0*/  ISETP.GT.U32.AND P3, PT, R9.reuse, R64, PT ;  /* 0x000000400900720c */ /* 0x040fe20003f64070 */
[----:B------:R-:W-:Y:S01]  /*1f00*/  @!P4 IMAD.MOV R50, RZ, RZ, -R50 ;  /* 0x000000ffff32c224 */ /* 0x000fe200078e0a32 */
[----:B------:R-:W-:Y:S01]  /*1f10*/  ISETP.GT.U32.AND P4, PT, R9, R60, PT ;  /* 0x0000003c0900720c */ /* 0x000fe20003f84070 */
[----:B------:R-:W-:Y:S01]  /*1f20*/  IMAD.SHL.U32 R6, R0, 0x10, RZ ;  /* 0x0000001000067824 */ /* 0x000fe200078e00ff */
[----:B------:R-:W-:Y:S01]  /*1f30*/  LOP3.LUT R43, R43, 0x10, R22, 0x78, !PT ;  /* 0x000000102b2b7812 */ /* 0x000fe200078e7816 */
[----:B------:R-:W-:Y:S01]  /*1f40*/  @!P6 IMAD.MOV R56, RZ, RZ, -R56 ;  /* 0x000000ffff38e224 */ /* 0x000fe200078e0a38 */
[----:B------:R-:W-:Y:S01]  /*1f50*/  ISETP.GE.AND P0, PT, R53, RZ, PT ;  /* 0x000000ff3500720c */ /* 0x000fe20003f06270 */
[----:B------:R-:W-:Y:S01]  /*1f60*/  IMAD R7, R7, UR7, RZ ;  /* 0x0000000707077c24 */ /* 0x000fe2000f8e02ff */
[----:B------:R-:W-:Y:S01]  /*1f70*/  LOP3.LUT R8, R6, 0x100, RZ, 0xc0, !PT ;  /* 0x0000010006087812 */ /* 0x000fe200078ec0ff */
[--C-:B------:R-:W-:Y:S01]  /*1f80*/  @!P5 IMAD.IADD R62, R62, 0x1, -R9.reuse ;  /* 0x000000013e3ed824 */ /* 0x100fe200078e0a09 */
[----:B------:R-:W-:Y:S01]  /*1f90*/  ISETP.NE.AND P5, PT, R33, RZ, PT ;  /* 0x000000ff2100720c */ /* 0x000fe20003fa5270 */
[--C-:B------:R-:W-:Y:S01]  /*1fa0*/  @!P2 IMAD.IADD R58, R58, 0x1, -R9.reuse ;  /* 0x000000013a3aa824 */ /* 0x100fe200078e0a09 */
[----:B------:R-:W-:Y:S01]  /*1fb0*/  IADD3 R8, R43, UR4, R8 ;  /* 0x000000042b087c10 */ /* 0x000fe2000fffe008 */
[--C-:B------:R-:W-:Y:S01]  /*1fc0*/  @!P3 IMAD.IADD R64, R64, 0x1, -R9.reuse ;  /* 0x000000014040b824 */ /* 0x100fe200078e0a09 */
[----:B------:R-:W0:Y:S01]  /*1fd0*/  LDC R43, c[0x0][0x240] ;  /* 0x00009000ff2b7b82 */ /* 0x000e220000000800 */
[----:B------:R-:W-:Y:S01]  /*1fe0*/  @!P4 IMAD.IADD R60, R60, 0x1, -R9 ;  /* 0x000000013c3cc824 */ /* 0x000fe200078e0a09 */
[C---:B------:R-:W-:Y:S01]  /*1ff0*/  SEL R9, R34.reuse, R12, !P5 ;  /* 0x0000000c22097207 */ /* 0x040fe20006800000 */
[----:B------:R-:W-:Y:S01]  /*2000*/  @!P1 IMAD.MOV R64, RZ, RZ, -R64 ;  /* 0x000000ffff409224 */ /* 0x000fe200078e0a40 */
[----:B------:R-:W-:Y:S01]  /*2010*/  SEL R33, R34, R13, !P5 ;  /* 0x0000000d22217207 */ /* 0x000fe20006800000 */
[----:B------:R-:W-:Y:S01]  /*2020*/  @!P0 IMAD.MOV R54, RZ, RZ, -R54 ;  /* 0x000000ffff368224 */ /* 0x000fe200078e0a36 */
[----:B------:R-:W-:Y:S01]  /*2030*/  ISETP.GE.AND P2, PT, R57, RZ, PT ;  /* 0x000000ff3900720c */ /* 0x000fe20003f46270 */
[----:B------:R-:W-:Y:S01]  /*2040*/  ULEA UR7, UR6, UR4, 0x4 ;  /* 0x0000000406077291 */ /* 0x000fe2000f8e203f */
[----:B------:R-:W1:Y:S01]  /*2050*/  LDC.64 R12, c[0x0][0x218] ;  /* 0x00008600ff0c7b82 */ /* 0x000e620000000a00 */
[----:B------:R-:W-:-:S02]  /*2060*/  ISETP.GE.AND P3, PT, R59, RZ, PT ;  /* 0x000000ff3b00720c */ /* 0x000fc40003f66270 */
[----:B------:R-:W-:Y:S02]  /*2070*/  ISETP.GE.AND P4, PT, R61, RZ, PT ;  /* 0x000000ff3d00720c */ /* 0x000fe40003f86270 */
[C---:B------:R-:W-:Y:S02]  /*2080*/  SEL R11, R34.reuse, R11, !P5 ;  /* 0x0000000b220b7207 */ /* 0x040fe40006800000 */
[C---:B------:R-:W-:Y:S02]  /*2090*/  SEL R17, R34.reuse, R17, !P5 ;  /* 0x0000001122117207 */ /* 0x040fe40006800000 */
[C---:B------:R-:W-:Y:S02]  /*20a0*/  SEL R27, R34.reuse, R27, !P5 ;  /* 0x0000001b221b7207 */ /* 0x040fe40006800000 */
[C---:B------:R-:W-:Y:S01]  /*20b0*/  SEL R25, R34.reuse, R25, !P5 ;  /* 0x0000001922197207 */ /* 0x040fe20006800000 */
[----:B------:R-:W-:Y:S01]  /*20c0*/  @!P2 IMAD.MOV R58, RZ, RZ, -R58 ;  /* 0x000000ffff3aa224 */ /* 0x000fe200078e0a3a */
[C---:B------:R-:W-:Y:S01]  /*20d0*/  SEL R15, R34.reuse, R15, !P5 ;  /* 0x0000000f220f7207 */ /* 0x040fe20006800000 */
[----:B------:R-:W-:Y:S01]  /*20e0*/  @!P3 IMAD.MOV R60, RZ, RZ, -R60 ;  /* 0x000000ffff3cb224 */ /* 0x000fe200078e0a3c */
[C---:B------:R-:W-:Y:S01]  /*20f0*/  SEL R24, R34.reuse, R24, !P5 ;  /* 0x0000001822187207 */ /* 0x040fe20006800000 */
[-C--:B0-----:R-:W-:Y:S01]  /*2100*/  IMAD R11, R11, R43.reuse, RZ ;  /* 0x0000002b0b0b7224 */ /* 0x081fe200078e02ff */
[C---:B------:R-:W-:Y:S01]  /*2110*/  SEL R30, R34.reuse, R30, !P5 ;  /* 0x0000001e221e7207 */ /* 0x040fe20006800000 */
[-C--:B------:R-:W-:Y:S01]  /*2120*/  IMAD R9, R9, R43.reuse, RZ ;  /* 0x0000002b09097224 */ /* 0x080fe200078e02ff */
[C---:B------:R-:W-:Y:S01]  /*2130*/  SEL R28, R34.reuse, R28, !P5 ;  /* 0x0000001c221c7207 */ /* 0x040fe20006800000 */
[----:B------:R-:W-:Y:S01]  /*2140*/  IMAD R17, R17, R43, RZ ;  /* 0x0000002b11117224 */ /* 0x000fe200078e02ff */
[C---:B------:R-:W-:Y:S01]  /*2150*/  SEL R29, R34.reuse, R29, !P5 ;  /* 0x0000001d221d7207 */ /* 0x040fe20006800000 */
[----:B------:R-:W-:Y:S01]  /*2160*/  IMAD R27, R27, R43, RZ ;  /* 0x0000002b1b1b7224 */ /* 0x000fe200078e02ff */
[C---:B------:R-:W-:Y:S01]  /*2170*/  SEL R31, R34.reuse, R31, !P5 ;  /* 0x0000001f221f7207 */ /* 0x040fe20006800000 */
[-C--:B------:R-:W-:Y:S01]  /*2180*/  IMAD R25, R25, R43.reuse, RZ ;  /* 0x0000002b19197224 */ /* 0x080fe200078e02ff */
[-C--:B-1----:R-:W-:Y:S01]  /*2190*/  LEA R126, P1, R11, R12.reuse, 0x1 ;  /* 0x0000000c0b7e7211 */ /* 0x082fe200078208ff */
[----:B------:R-:W-:Y:S01]  /*21a0*/  @!P4 IMAD.MOV R62, RZ, RZ, -R62 ;  /* 0x000000ffff3ec224 */ /* 0x000fe200078e0a3e */
[----:B------:R-:W-:Y:S01]  /*21b0*/  LEA R74, P6, R9, R12, 0x1 ;  /* 0x0000000c094a7211 */ /* 0x000fe200078c08ff */
[-C--:B------:R-:W-:Y:S01]  /*21c0*/  IMAD R33, R33, R43.reuse, RZ ;  /* 0x0000002b21217224 */ /* 0x080fe200078e02ff */
[C---:B------:R-:W-:Y:S01]  /*21d0*/  SEL R32, R34.reuse, R32, !P5 ;  /* 0x0000002022207207 */ /* 0x040fe20006800000 */
[----:B------:R-:W-:Y:S01]  /*21e0*/  IMAD R15, R15, R43, RZ ;  /* 0x0000002b0f0f7224 */ /* 0x000fe200078e02ff */
[----:B------:R-:W-:Y:S01]  /*21f0*/  SEL R35, R34, R35, !P5 ;  /* 0x0000002322237207 */ /* 0x000fe20006800000 */
[-C--:B------:R-:W-:Y:S01]  /*2200*/  IMAD R24, R24, R43.reuse, RZ ;  /* 0x0000002b18187224 */ /* 0x080fe200078e02ff */
[-C--:B------:R-:W-:Y:S01]  /*2210*/  LEA R72, P4, R17, R12.reuse, 0x1 ;  /* 0x0000000c11487211 */ /* 0x080fe200078808ff */
[----:B------:R-:W-:Y:S01]  /*2220*/  IMAD R81, R30, R43, RZ ;  /* 0x0000002b1e517224 */ /* 0x000fe200078e02ff */
[----:B------:R-:W-:Y:S01]  /*2230*/  LEA.HI.X.SX32 R79, R11, R13, 0x1, P1 ;  /* 0x0000000d0b4f7211 */ /* 0x000fe200008f0eff */
[----:B------:R-:W-:Y:S01]  /*2240*/  IMAD R28, R28, R43, RZ ;  /* 0x0000002b1c1c7224 */ /* 0x000fe200078e02ff */
[----:B------:R-:W-:Y:S01]  /*2250*/  LEA.HI.X.SX32 R75, R9, R13, 0x1, P6 ;  /* 0x0000000d094b7211 */ /* 0x000fe200030f0eff */
[-C--:B------:R-:W-:Y:S01]  /*2260*/  IMAD R29, R29, R43.reuse, RZ ;  /* 0x0000002b1d1d7224 */ /* 0x080fe200078e02ff */
[-C--:B------:R-:W-:Y:S01]  /*2270*/  LEA R76, P1, R27, R12.reuse, 0x1 ;  /* 0x0000000c1b4c7211 */ /* 0x080fe200078208ff */
[-C--:B------:R-:W-:Y:S01]  /*2280*/  IMAD R125, R31, R43.reuse, RZ ;  /* 0x0000002b1f7d7224 */ /* 0x080fe200078e02ff */
[----:B------:R-:W-:Y:S01]  /*2290*/  LEA R30, P6, R25, R12, 0x1 ;  /* 0x0000000c191e7211 */ /* 0x000fe200078c08ff */
[----:B------:R-:W-:Y:S01]  /*22a0*/  IMAD R32, R32, R43, RZ ;  /* 0x0000002b20207224 */ /* 0x000fe200078e02ff */
[C---:B------:R-:W-:Y:S01]  /*22b0*/  SEL R37, R34.reuse, R37, !P5 ;  /* 0x0000002522257207 */ /* 0x040fe20006800000 */
[----:B------:R-:W-:Y:S01]  /*22c0*/  IMAD R35, R35, R43, RZ ;  /* 0x0000002b23237224 */ /* 0x000fe200078e02ff */
[----:B------:R-:W-:-:S02]  /*22d0*/  SEL R36, R34, R36, !P5 ;  /* 0x0000002422247207 */ /* 0x000fc40006800000 */
[C---:B------:R-:W-:Y:S01]  /*22e0*/  SEL R38, R34.reuse, R38, !P5 ;  /* 0x0000002622267207 */ /* 0x040fe20006800000 */
[-C--:B------:R-:W-:Y:S01]  /*22f0*/  IMAD R37, R37, R43.reuse, RZ ;  /* 0x0000002b25257224 */ /* 0x080fe200078e02ff */
[----:B------:R-:W-:Y:S01]  /*2300*/  SEL R40, R34, R40, !P5 ;  /* 0x0000002822287207 */ /* 0x000fe20006800000 */
[-C--:B------:R-:W-:Y:S01]  /*2310*/  IMAD R36, R36, R43.reuse, RZ ;  /* 0x0000002b24247224 */ /* 0x080fe200078e02ff */
[----:B------:R-:W-:Y:S01]  /*2320*/  SEL R42, R34, R42, !P5 ;  /* 0x0000002a222a7207 */ /* 0x000fe20006800000 */
[----:B------:R-:W-:Y:S01]  /*2330*/  IMAD R38, R38, R43, RZ ;  /* 0x0000002b26267224 */ /* 0x000fe200078e02ff */
[----:B------:R-:W-:Y:S01]  /*2340*/  SEL R39, R34, R39, !P5 ;  /* 0x0000002722277207 */ /* 0x000fe20006800000 */
[----:B------:R-:W-:Y:S01]  /*2350*/  IMAD R40, R40, R43, RZ ;  /* 0x0000002b28287224 */ /* 0x000fe200078e02ff */
[----:B------:R-:W-:Y:S01]  /*2360*/  SEL R41, R34, R41, !P5 ;  /* 0x0000002922297207 */ /* 0x000fe20006800000 */
[-C--:B------:R-:W-:Y:S01]  /*2370*/  IMAD R42, R42, R43.reuse, RZ ;  /* 0x0000002b2a2a7224 */ /* 0x080fe200078e02ff */
[C---:B------:R-:W-:Y:S01]  /*2380*/  SEL R44, R34.reuse, R44, !P5 ;  /* 0x0000002c222c7207 */ /* 0x040fe20006800000 */
[-C--:B------:R-:W-:Y:S01]  /*2390*/  IMAD R39, R39, R43.reuse, RZ ;  /* 0x0000002b27277224 */ /* 0x080fe200078e02ff */
[C---:B------:R-:W-:Y:S01]  /*23a0*/  SEL R46, R34.reuse, R46, !P5 ;  /* 0x0000002e222e7207 */ /* 0x040fe20006800000 */
[-C--:B------:R-:W-:Y:S01]  /*23b0*/  IMAD R41, R41, R43.reuse, RZ ;  /* 0x0000002b29297224 */ /* 0x080fe200078e02ff */
[----:B------:R-:W-:Y:S01]  /*23c0*/  SEL R48, R34, R48, !P5 ;  /* 0x0000003022307207 */ /* 0x000fe20006800000 */
        /* <DEDUP_REMOVED lines=16> */
[----:B------:R-:W-:Y:S01]  /*24d0*/  IMAD R60, R60, R43, RZ ;  /* 0x0000002b3c3c7224 */ /* 0x000fe200078e02ff */
[----:B------:R-:W-:Y:S01]  /*24e0*/  LEA.HI.X.SX32 R73, R17, R13, 0x1, P4 ;  /* 0x0000000d11497211 */ /* 0x000fe200020f0eff */
[-C--:B------:R-:W-:Y:S01]  /*24f0*/  IMAD R62, R62, R43.reuse, RZ ;  /* 0x0000002b3e3e7224 */ /* 0x080fe200078e02ff */
[-C--:B------:R-:W-:Y:S01]  /*2500*/  LEA R80, P2, R33, R12.reuse, 0x1 ;  /* 0x0000000c21507211 */ /* 0x080fe200078408ff */
[----:B------:R-:W-:Y:S01]  /*2510*/  IMAD R34, R34, R43, RZ ;  /* 0x0000002b22227224 */ /* 0x000fe200078e02ff */
[----:B------:R-:W-:-:S02]  /*2520*/  LEA R130, P3, R15, R12, 0x1 ;  /* 0x0000000c0f827211 */ /* 0x000fc400078608ff */
[----:B------:R-:W-:Y:S02]  /*2530*/  CS2R R64, SRZ ;  /* 0x0000000000407805 */ /* 0x000fe4000001ff00 */
[----:B------:R-:W-:Y:S02]  /*2540*/  LEA R78, P5, R24, R12, 0x1 ;  /* 0x0000000c184e7211 */ /* 0x000fe400078a08ff */
[-C--:B------:R-:W-:Y:S02]  /*2550*/  LEA.HI.X.SX32 R17, R27, R13.reuse, 0x1, P1 ;  /* 0x0000000d1b117211 */ /* 0x080fe400008f0eff */
[-C--:B------:R-:W-:Y:S01]  /*2560*/  LEA.HI.X.SX32 R11, R25, R13.reuse, 0x1, P6 ;  /* 0x0000000d190b7211 */ /* 0x080fe200030f0eff */
[----:B------:R-:W0:Y:S01]  /*2570*/  LDC R27, c[0x0][0x238] ;  /* 0x00008e00ff1b7b82 */ /* 0x000e220000000800 */
[-C--:B------:R-:W-:Y:S02]  /*2580*/  LEA.HI.X.SX32 R77, R33, R13.reuse, 0x1, P2 ;  /* 0x0000000d214d7211 */ /* 0x080fe400010f0eff */
[----:B------:R-:W-:-:S02]  /*2590*/  LEA.HI.X.SX32 R9, R15, R13, 0x1, P3 ;  /* 0x0000000d0f097211 */ /* 0x000fc400018f0eff */
[----:B------:R-:W-:Y:S02]  /*25a0*/  LEA.HI.X.SX32 R31, R24, R13, 0x1, P5 ;  /* 0x0000000d181f7211 */ /* 0x000fe400028f0eff */
[-C--:B------:R-:W-:Y:S01]  /*25b0*/  LEA R128, P2, R28, R12.reuse, 0x1 ;  /* 0x0000000c1c807211 */ /* 0x080fe200078408ff */
[----:B------:R-:W1:Y:S01]  /*25c0*/  LDC R25, c[0x0][0x23c] ;  /* 0x00008f00ff197b82 */ /* 0x000e620000000800 */
[-C--:B------:R-:W-:Y:S02]  /*25d0*/  LEA R134, P3, R29, R12.reuse, 0x1 ;  /* 0x0000000c1d867211 */ /* 0x080fe400078608ff */
[-C--:B------:R-:W-:Y:S02]  /*25e0*/  LEA R132, P4, R81, R12.reuse, 0x1 ;  /* 0x0000000c51847211 */ /* 0x080fe400078808ff */
[-C--:B------:R-:W-:Y:S02]  /*25f0*/  LEA R124, P5, R125, R12.reuse, 0x1 ;  /* 0x0000000c7d7c7211 */ /* 0x080fe400078a08ff */
[----:B------:R-:W-:-:S02]  /*2600*/  LEA R120, P6, R32, R12, 0x1 ;  /* 0x0000000c20787211 */ /* 0x000fc400078c08ff */
[-C--:B------:R-:W-:Y:S02]  /*2610*/  LEA R122, P1, R35, R12.reuse, 0x1 ;  /* 0x0000000c237a7211 */ /* 0x080fe400078208ff */
[-C--:B------:R-:W-:Y:S02]  /*2620*/  LEA.HI.X.SX32 R15, R28, R13.reuse, 0x1, P2 ;  /* 0x0000000d1c0f7211 */ /* 0x080fe400010f0eff */
[-C--:B------:R-:W-:Y:S02]  /*2630*/  LEA.HI.X.SX32 R127, R29, R13.reuse, 0x1, P3 ;  /* 0x0000000d1d7f7211 */ /* 0x080fe400018f0eff */
[----:B------:R-:W-:Y:S01]  /*2640*/  LEA.HI.X.SX32 R81, R81, R13, 0x1, P4 ;  /* 0x0000000d51517211 */ /* 0x000fe200020f0eff */
[----:B0-----:R-:W-:Y:S01]  /*2650*/  IMAD R19, R19, R27, RZ ;  /* 0x0000001b13137224 */ /* 0x001fe200078e02ff */
[----:B------:R-:W-:Y:S01]  /*2660*/  LEA.HI.X.SX32 R125, R125, R13, 0x1, P5 ;  /* 0x0000000d7d7d7211 */ /* 0x000fe200028f0eff */
[----:B------:R-:W-:Y:S01]  /*2670*/  IMAD R20, R20, R27, RZ ;  /* 0x0000001b14147224 */ /* 0x000fe200078e02ff */
[----:B------:R-:W-:Y:S01]  /*2680*/  LEA.HI.X.SX32 R121, R32, R13, 0x1, P6 ;  /* 0x0000000d20797211 */ /* 0x000fe200030f0eff */
[----:B------:R-:W-:Y:S01]  /*2690*/  IMAD R14, R14, R27, RZ ;  /* 0x0000001b0e0e7224 */ /* 0x000fe200078e02ff */
[----:B------:R-:W-:Y:S01]  /*26a0*/  LEA.HI.X.SX32 R123, R35, R13, 0x1, P1 ;  /* 0x0000000d237b7211 */ /* 0x000fe200008f0eff */
[-C--:B------:R-:W-:Y:S01]  /*26b0*/  IMAD R10, R10, R27.reuse, RZ ;  /* 0x0000001b0a0a7224 */ /* 0x080fe200078e02ff */
[-C--:B------:R-:W-:Y:S01]  /*26c0*/  LEA R118, P2, R37, R12.reuse, 0x1 ;  /* 0x0000000c25767211 */ /* 0x080fe200078408ff */
[----:B------:R-:W-:Y:S01]  /*26d0*/  IMAD R18, R18, R27, RZ ;  /* 0x0000001b12127224 */ /* 0x000fe200078e02ff */
[----:B------:R-:W-:-:S02]  /*26e0*/  LEA R114, P3, R36, R12, 0x1 ;  /* 0x0000000c24727211 */ /* 0x000fc400078608ff */
[-C--:B------:R-:W-:Y:S02]  /*26f0*/  LEA R116, P4, R38, R12.reuse, 0x1 ;  /* 0x0000000c26747211 */ /* 0x080fe400078808ff */
[-C--:B------:R-:W-:Y:S02]  /*2700*/  LEA R110, P5, R40, R12.reuse, 0x1 ;  /* 0x0000000c286e7211 */ /* 0x080fe400078a08ff */
[-C--:B------:R-:W-:Y:S02]  /*2710*/  LEA R112, P6, R42, R12.reuse, 0x1 ;  /* 0x0000000c2a707211 */ /* 0x080fe400078c08ff */
[----:B------:R-:W-:Y:S02]  /*2720*/  LEA R106, P1, R39, R12, 0x1 ;  /* 0x0000000c276a7211 */ /* 0x000fe400078208ff */
[-C--:B------:R-:W-:Y:S02]  /*2730*/  LEA.HI.X.SX32 R119, R37, R13.reuse, 0x1, P2 ;  /* 0x0000000d25777211 */ /* 0x080fe400010f0eff */
[----:B------:R-:W-:-:S02]  /*2740*/  LEA.HI.X.SX32 R115, R36, R13, 0x1, P3 ;  /* 0x0000000d24737211 */ /* 0x000fc400018f0eff */
[-C--:B------:R-:W-:Y:S02]  /*2750*/  LEA.HI.X.SX32 R117, R38, R13.reuse, 0x1, P4 ;  /* 0x0000000d26757211 */ /* 0x080fe400020f0eff */
[-C--:B------:R-:W-:Y:S02]  /*2760*/  LEA.HI.X.SX32 R111, R40, R13.reuse, 0x1, P5 ;  /* 0x0000000d286f7211 */ /* 0x080fe400028f0eff */
[-C--:B------:R-:W-:Y:S02]  /*2770*/  LEA.HI.X.SX32 R113, R42, R13.reuse, 0x1, P6 ;  /* 0x0000000d2a717211 */ /* 0x080fe400030f0eff */
[----:B------:R-:W-:Y:S02]  /*2780*/  LEA.HI.X.SX32 R107, R39, R13, 0x1, P1 ;  /* 0x0000000d276b7211 */ /* 0x000fe400008f0eff */
[-C--:B------:R-:W-:Y:S02]  /*2790*/  LEA R108, P2, R41, R12.reuse, 0x1 ;  /* 0x0000000c296c7211 */ /* 0x080fe400078408ff */
[----:B------:R-:W-:-:S02]  /*27a0*/  LEA R84, P3, R44, R12, 0x1 ;  /* 0x0000000c2c547211 */ /* 0x000fc400078608ff */
[-C--:B------:R-:W-:Y:S02]  /*27b0*/  LEA R88, P4, R46, R12.reuse, 0x1 ;  /* 0x0000000c2e587211 */ /* 0x080fe400078808ff */
[-C--:B------:R-:W-:Y:S02]  /*27c0*/  LEA R90, P5, R48, R12.reuse, 0x1 ;  /* 0x0000000c305a7211 */ /* 0x080fe400078a08ff */
[-C--:B------:R-:W-:Y:S02]  /*27d0*/  LEA R92, P6, R50, R12.reuse, 0x1 ;  /* 0x0000000c325c7211 */ /* 0x080fe400078c08ff */
[----:B------:R-:W-:Y:S02]  /*27e0*/  LEA R94, P1, R52, R12, 0x1 ;  /* 0x0000000c345e7211 */ /* 0x000fe400078208ff */
[-C--:B------:R-:W-:Y:S02]  /*27f0*/  LEA.HI.X.SX32 R109, R41, R13.reuse, 0x1, P2 ;  /* 0x0000000d296d7211 */ /* 0x080fe400010f0eff */
[----:B------:R-:W-:-:S02]  /*2800*/  LEA.HI.X.SX32 R85, R44, R13, 0x1, P3 ;  /* 0x0000000d2c557211 */ /* 0x000fc400018f0eff */
[----:B------:R-:W-:Y:S02]  /*2810*/  CS2R R44, SRZ ;  /* 0x00000000002c7805 */ /* 0x000fe4000001ff00 */
[-C--:B------:R-:W-:Y:S02]  /*2820*/  LEA.HI.X.SX32 R89, R46, R13.reuse, 0x1, P4 ;  /* 0x0000000d2e597211 */ /* 0x080fe400020f0eff */
[----:B------:R-:W-:Y:S02]  /*2830*/  CS2R R46, SRZ ;  /* 0x00000000002e7805 */ /* 0x000fe4000001ff00 */
[-C--:B------:R-:W-:Y:S02]  /*2840*/  LEA.HI.X.SX32 R91, R48, R13.reuse, 0x1, P5 ;  /* 0x0000000d305b7211 */ /* 0x080fe400028f0eff */
[-C--:B------:R-:W-:Y:S02]  /*2850*/  LEA.HI.X.SX32 R93, R50, R13.reuse, 0x1, P6 ;  /* 0x0000000d325d7211 */ /* 0x080fe400030f0eff */
[----:B------:R-:W-:-:S02]  /*2860*/  LEA.HI.X.SX32 R95, R52, R13, 0x1, P1 ;  /* 0x0000000d345f7211 */ /* 0x000fc400008f0eff */
[-C--:B------:R-:W-:Y:S02]  /*2870*/  LEA R96, P2, R54, R12.reuse, 0x1 ;  /* 0x0000000c36607211 */ /* 0x080fe400078408ff */
[-C--:B------:R-:W-:Y:S02]  /*2880*/  LEA R100, P3, R56, R12.reuse, 0x1 ;  /* 0x0000000c38647211 */ /* 0x080fe400078608ff */
[-C--:B------:R-:W-:Y:S02]  /*2890*/  LEA R104, P4, R58, R12.reuse, 0x1 ;  /* 0x0000000c3a687211 */ /* 0x080fe400078808ff */
[-C--:B------:R-:W-:Y:S02]  /*28a0*/  LEA R86, P5, R60, R12.reuse, 0x1 ;  /* 0x0000000c3c567211 */ /* 0x080fe400078a08ff */
[-C--:B------:R-:W-:Y:S02]  /*28b0*/  LEA R82, P6, R62, R12.reuse, 0x1 ;  /* 0x0000000c3e527211 */ /* 0x080fe400078c08ff */
[----:B------:R-:W-:Y:S01]  /*28c0*/  LEA R98, P1, R34, R12, 0x1 ;  /* 0x0000000c22627211 */ /* 0x000fe200078208ff */
[-C--:B------:R-:W-:Y:S01]  /*28d0*/  IMAD R12, R23, R27.reuse, RZ ;  /* 0x0000001b170c7224 */ /* 0x080fe200078e02ff */
[----:B------:R-:W-:Y:S01]  /*28e0*/  LOP3.LUT R24, R0, 0x1f, RZ, 0xc0, !PT ;  /* 0x0000001f00187812 */ /* 0x000fe200078ec0ff */
[----:B------:R-:W-:Y:S01]  /*28f0*/  IMAD R23, R2, R27, RZ ;  /* 0x0000001b02177224 */ /* 0x000fe200078e02ff */
[----:B------:R-:W-:-:S02]  /*2900*/  LEA R102, P0, R7, UR10, 0x1 ;  /* 0x0000000a07667c11 */ /* 0x000fc4000f8008ff */
[----:B------:R-:W-:Y:S01]  /*2910*/  LOP3.LUT R21, R21, 0x30, R22, 0x78, !PT ;  /* 0x0000003015157812 */ /* 0x000fe200078e7816 */
[----:B-1----:R-:W-:Y:S01]  /*2920*/  IMAD R24, R24, R25, RZ ;  /* 0x0000001918187224 */ /* 0x002fe200078e02ff */
[----:B------:R-:W-:Y:S01]  /*2930*/  LOP3.LUT R22, R22, 0x7e, RZ, 0xc0, !PT ;  /* 0x0000007e16167812 */ /* 0x000fe200078ec0ff */
[----:B------:R-:W-:Y:S01]  /*2940*/  IMAD.SHL.U32 R25, R25, 0x20, RZ ;  /* 0x0000002019197824 */ /* 0x000fe200078e00ff */
[-C--:B------:R-:W-:Y:S02]  /*2950*/  LEA.HI.X.SX32 R97, R54, R13.reuse, 0x1, P2 ;  /* 0x0000000d36617211 */ /* 0x080fe400010f0eff */
[-C--:B------:R-:W-:Y:S02]  /*2960*/  LEA.HI.X.SX32 R101, R56, R13.reuse, 0x1, P3 ;  /* 0x0000000d38657211 */ /* 0x080fe400018f0eff */
[-C--:B------:R-:W-:Y:S02]  /*2970*/  LEA.HI.X.SX32 R105, R58, R13.reuse, 0x1, P4 ;  /* 0x0000000d3a697211 */ /* 0x080fe400020f0eff */
[----:B------:R-:W-:-:S02]  /*2980*/  LEA.HI.X.SX32 R87, R60, R13, 0x1, P5 ;  /* 0x0000000d3c577211 */ /* 0x000fc400028f0eff */
[----:B------:R-:W-:Y:S02]  /*2990*/  CS2R R60, SRZ ;  /* 0x00000000003c7805 */ /* 0x000fe4000001ff00 */
[-C--:B------:R-:W-:Y:S02]  /*29a0*/  LEA.HI.X.SX32 R83, R62, R13.reuse, 0x1, P6 ;  /* 0x0000000d3e537211 */ /* 0x080fe400030f0eff */
[----:B------:R-:W-:Y:S02]  /*29b0*/  CS2R R62, SRZ ;  /* 0x00000000003e7805 */ /* 0x000fe4000001ff00 */
[----:B------:R-:W-:Y:S01]  /*29c0*/  LEA.HI.X.SX32 R99, R34, R13, 0x1, P1 ;  /* 0x0000000d22637211 */ /* 0x000fe200008f0eff */
[----:B------:R-:W-:Y:S01]  /*29d0*/  IMAD R13, R16, R27, RZ ;  /* 0x0000001b100d7224 */ /* 0x000fe200078e02ff */
[----:B------:R-:W-:Y:S01]  /*29e0*/  LEA.HI.X.SX32 R103, R7, UR11, 0x1, P0 ;  /* 0x0000000b07677c11 */ /* 0x000fe200080f0eff */
[----:B------:R-:W-:Y:S01]  /*29f0*/  IMAD.SHL.U32 R16, R27, 0x20, RZ ;  /* 0x000000201b107824 */ /* 0x000fe200078e00ff */
[----:B------:R-:W-:-:S02]  /*2a00*/  LOP3.LUT R7, R0, 0x4, RZ, 0xc0, !PT ;  /* 0x0000000400077812 */ /* 0x000fc400078ec0ff */
[C---:B------:R-:W-:Y:S02]  /*2a10*/  LOP3.LUT R27, R22.reuse, 0x10, RZ, 0x3c, !PT ;  /* 0x00000010161b7812 */ /* 0x040fe400078e3cff */
[C---:B------:R-:W-:Y:S02]  /*2a20*/  LOP3.LUT R28, R22.reuse, 0x20, RZ, 0x3c, !PT ;  /* 0x00000020161c7812 */ /* 0x040fe400078e3cff */
[----:B------:R-:W-:-:S07]  /*2a30*/  LOP3.LUT R29, R22, 0x30, RZ, 0x3c, !PT ;  /* 0x00000030161d7812 */ /* 0x000fce00078e3cff */
.L_x_2:
[C---:B------:R-:W-:Y:S01]  /*2a40*/  LOP3.LUT R32, R2.reuse, 0x4, RZ, 0xfc, !PT ;  /* 0x0000000402207812 */ /* 0x040fe200078efcff */
[--C-:B------:R-:W-:Y:S01]  /*2a50*/  IMAD.WIDE R36, R23, 0x2, R102.reuse ;  /* 0x0000000217247825 */ /* 0x100fe200078e0266 */
[----:B------:R-:W-:Y:S02]  /*2a60*/  LOP3.LUT R33, R2, 0x8, RZ, 0xfc, !PT ;  /* 0x0000000802217812 */ /* 0x000fe400078efcff */
[----:B------:R-:W-:Y:S01]  /*2a70*/  ISETP.GE.AND P1, PT, R32, UR5, PT ;  /* 0x0000000520007c0c */ /* 0x000fe2000bf26270 */
[----:B------:R-:W-:Y:S01]  /*2a80*/  IMAD.WIDE R40, R18, 0x2, R102 ;  /* 0x0000000212287825 */ /* 0x000fe200078e0266 */
[C---:B------:R-:W-:Y:S02]  /*2a90*/  ISETP.GE.AND P6, PT, R2.reuse, UR5, PT ;  /* 0x0000000502007c0c */ /* 0x040fe4000bfc6270 */
[----:B------:R-:W-:Y:S02]  /*2aa0*/  LOP3.LUT R32, R2, 0x10, RZ, 0xfc, !PT ;  /* 0x0000001002207812 */ /* 0x000fe400078efcff */
[----:B------:R-:W-:-:S02]  /*2ab0*/  ISETP.GE.AND P0, PT, R33, UR5, PT ;  /* 0x0000000521007c0c */ /* 0x000fc4000bf06270 */
[----:B------:R-:W-:Y:S02]  /*2ac0*/  LOP3.LUT R33, R2, 0x14, RZ, 0xfc, !PT ;  /* 0x0000001402217812 */ /* 0x000fe400078efcff */
[----:B------:R-:W-:Y:S02]  /*2ad0*/  ISETP.GE.AND P3, PT, R32, UR5, PT ;  /* 0x0000000520007c0c */ /* 0x000fe4000bf66270 */
[----:B------:R-:W-:Y:S02]  /*2ae0*/  LOP3.LUT R32, R2, 0x18, RZ, 0xfc, !PT ;  /* 0x0000001802207812 */ /* 0x000fe400078efcff */
[----:B------:R-:W-:Y:S02]  /*2af0*/  PRMT R53, RZ, 0x7610, R53 ;  /* 0x00007610ff357816 */ /* 0x000fe40000000035 */
[----:B------:R-:W-:Y:S02]  /*2b00*/  PRMT R52, RZ, 0x7610, R52 ;  /* 0x00007610ff347816 */ /* 0x000fe40000000034 */
[----:B------:R-:W-:-:S02]  /*2b10*/  ISETP.GE.AND P4, PT, R33, UR5, PT ;  /* 0x0000000521007c0c */ /* 0x000fc4000bf86270 */
[C---:B------:R-:W-:Y:S01]  /*2b20*/  LOP3.LUT R34, R2.reuse, 0xc, RZ, 0xfc, !PT ;  /* 0x0000000c02227812 */ /* 0x040fe200078efcff */
[----:B------:R0:W2:Y:S01]  /*2b30*/  @!P6 LDG.E.U16 R53, desc[UR8][R36.64] ;  /* 0x000000082435e981 */ /* 0x0000a2000c1e1500 */
[----:B------:R-:W-:Y:S02]  /*2b40*/  LOP3.LUT R33, R2, 0x1c, RZ, 0xfc, !PT ;  /* 0x0000001c02217812 */ /* 0x000fe400078efcff */
[----:B------:R-:W-:Y:S01]  /*2b50*/  ISETP.GE.AND P5, PT, R32, UR5, PT ;  /* 0x0000000520007c0c */ /* 0x000fe2000bfa6270 */
[----:B------:R1:W3:Y:S01]  /*2b60*/  @!P1 LDG.E.U16 R52, desc[UR8][R40.64] ;  /* 0x0000000828349981 */ /* 0x0002e2000c1e1500 */
[----:B------:R-:W-:Y:S02]  /*2b70*/  LOP3.LUT R32, R0, 0x1f, RZ, 0xc0, !PT ;  /* 0x0000001f00207812 */ /* 0x000fe400078ec0ff */
[----:B------:R-:W-:Y:S02]  /*2b80*/  ISETP.GE.AND P2, PT, R34, UR5, PT ;  /* 0x0000000522007c0c */ /* 0x000fe4000bf46270 */
[----:B------:R-:W-:-:S02]  /*2b90*/  ISETP.GE.AND P6, PT, R33, UR5, PT ;  /* 0x0000000521007c0c */ /* 0x000fc4000bfc6270 */
[----:B------:R-:W-:Y:S01]  /*2ba0*/  ISETP.GE.AND P1, PT, R32, UR5, PT ;  /* 0x0000000520007c0c */ /* 0x000fe2000bf26270 */
[----:B------:R-:W-:Y:S01]  /*2bb0*/  IMAD.WIDE R32, R10, 0x2, R102 ;  /* 0x000000020a207825 */ /* 0x000fe200078e0266 */
[----:B------:R-:W-:Y:S02]  /*2bc0*/  PRMT R43, RZ, 0x7610, R43 ;  /* 0x00007610ff2b7816 */ /* 0x000fe4000000002b */
[----:B------:R-:W-:Y:S01]  /*2bd0*/  PRMT R42, RZ, 0x7610, R42 ;  /* 0x00007610ff2a7816 */ /* 0x000fe2000000002a */
[----:B------:R-:W-:Y:S01]  /*2be0*/  IMAD.WIDE R34, R13, 0x2, R102 ;  /* 0x000000020d227825 */ /* 0x000fe200078e0266 */
[----:B------:R-:W-:Y:S02]  /*2bf0*/  PRMT R57, RZ, 0x7610, R57 ;  /* 0x00007610ff397816 */ /* 0x000fe40000000039 */
[----:B------:R-:W-:Y:S01]  /*2c00*/  PRMT R54, RZ, 0x7610, R54 ;  /* 0x00007610ff367816 */ /* 0x000fe20000000036 */
[----:B------:R4:W5:Y:S01]  /*2c10*/  @!P0 LDG.E.U16 R43, desc[UR8][R32.64] ;  /* 0x00000008202b8981 */ /* 0x000962000c1e1500 */
[----:B------:R-:W-:Y:S01]  /*2c20*/  PRMT R55, RZ, 0x7610, R55 ;  /* 0x00007610ff377816 */ /* 0x000fe20000000037 */
[----:B0-----:R-:W-:Y:S01]  /*2c30*/  IMAD.WIDE R36, R14, 0x2, R102 ;  /* 0x000000020e247825 */ /* 0x001fe200078e0266 */
[----:B------:R-:W-:Y:S01]  /*2c40*/  PRMT R144, RZ, 0x7610, R144 ;  /* 0x00007610ff907816 */ /* 0x000fe20000000090 */
[----:B------:R-:W3:Y:S02]  /*2c50*/  @!P2 LDG.E.U16 R42, desc[UR8][R34.64] ;  /* 0x00000008222aa981 */ /* 0x000ee4000c1e1500 */
[----:B------:R-:W-:-:S02]  /*2c60*/  IMAD.WIDE R38, R20, 0x2, R102 ;  /* 0x0000000214267825 */ /* 0x000fc400078e0266 */
[----:B------:R-:W3:Y:S02]  /*2c70*/  @!P3 LDG.E.U16 R57, desc[UR8][R36.64] ;  /* 0x000000082439b981 */ /* 0x000ee4000c1e1500 */
[--C-:B-1----:R-:W-:Y:S02]  /*2c80*/  IMAD.WIDE R40, R19, 0x2, R102.reuse ;  /* 0x0000000213287825 */ /* 0x102fe400078e0266 */
[----:B------:R0:W3:Y:S02]  /*2c90*/  @!P4 LDG.E.U16 R54, desc[UR8][R38.64] ;  /* 0x000000082636c981 */ /* 0x0000e4000c1e1500 */
[----:B----4-:R-:W-:Y:S02]  /*2ca0*/  IMAD.WIDE R32, R12, 0x2, R102 ;  /* 0x000000020c207825 */ /* 0x010fe400078e0266 */
[----:B------:R-:W4:Y:S04]  /*2cb0*/  @!P5 LDG.E.U16 R55, desc[UR8][R40.64] ;  /* 0x000000082837d981 */ /* 0x000f28000c1e1500 */
[----:B------:R1:W4:Y:S01]  /*2cc0*/  @!P6 LDG.E.U16 R144, desc[UR8][R32.64] ;  /* 0x000000082090e981 */ /* 0x000322000c1e1500 */
[----:B------:R-:W-:Y:S01]  /*2cd0*/  BAR.SYNC.DEFER_BLOCKING 0x0 ;  /* 0x0000000000007b1d */ /* 0x000fe20000010000 */
[----:B------:R-:W-:Y:S01]  /*2ce0*/  PRMT R131, RZ, 0x7610, R131 ;  /* 0x00007610ff837816 */ /* 0x000fe20000000083 */
[----:B0-----:R-:W-:Y:S01]  /*2cf0*/  IMAD.WIDE R38, R24, 0x2, R86 ;  /* 0x0000000218267825 */ /* 0x001fe200078e0256 */
[----:B------:R-:W-:-:S02]  /*2d00*/  PRMT R142, RZ, 0x7610, R142 ;  /* 0x00007610ff8e7816 */ /* 0x000fc4000000008e */
[----:B------:R-:W-:Y:S01]  /*2d10*/  PRMT R139, RZ, 0x7610, R139 ;  /* 0x00007610ff8b7816 */ /* 0x000fe2000000008b */
[----:B------:R-:W-:Y:S01]  /*2d20*/  IMAD.WIDE R36, R24, 0x2, R82 ;  /* 0x0000000218247825 */ /* 0x000fe200078e0252 */
[----:B------:R-:W-:-:S03]  /*2d30*/  PRMT R129, RZ, 0x7610, R129 ;  /* 0x00007610ff817816 */ /* 0x000fc60000000081 */
[C---:B------:R-:W-:Y:S01]  /*2d40*/  IMAD.WIDE R34, R24.reuse, 0x2, R98 ;  /* 0x0000000218227825 */ /* 0x040fe200078e0262 */
[----:B------:R-:W-:Y:S02]  /*2d50*/  PRMT R136, RZ, 0x7610, R136 ;  /* 0x00007610ff887816 */ /* 0x000fe40000000088 */
[----:B------:R-:W-:Y:S01]  /*2d60*/  PRMT R140, RZ, 0x7610, R140 ;  /* 0x00007610ff8c7816 */ /* 0x000fe2000000008c */
[C---:B-1----:R-:W-:Y:S01]  /*2d70*/  IMAD.WIDE R32, R24.reuse, 0x2, R104 ;  /* 0x0000000218207825 */ /* 0x042fe200078e0268 */
[----:B------:R-:W-:Y:S02]  /*2d80*/  PRMT R137, RZ, 0x7610, R137 ;  /* 0x00007610ff897816 */ /* 0x000fe40000000089 */
[----:B------:R-:W-:Y:S01]  /*2d90*/  PRMT R58, RZ, 0x7610, R58 ;  /* 0x00007610ff3a7816 */ /* 0x000fe2000000003a */
[----:B------:R-:W-:Y:S01]  /*2da0*/  IMAD.WIDE R40, R24, 0x2, R92 ;  /* 0x0000000218287825 */ /* 0x000fe200078e025c */
[----:B------:R0:W4:Y:S04]  /*2db0*/  @!P1 LDG.E.U16 R131, desc[UR8][R38.64] ;  /* 0x0000000826839981 */ /* 0x000128000c1e1500 */
[----:B------:R1:W4:Y:S01]  /*2dc0*/  @!P1 LDG.E.U16 R142, desc[UR8][R36.64] ;  /* 0x00000008248e9981 */ /* 0x000322000c1e1500 */
[----:B------:R-:W-:-:S03]  /*2dd0*/  PRMT R56, RZ, 0x7610, R56 ;  /* 0x00007610ff387816 */ /* 0x000fc60000000038 */
[----:B------:R1:W4:Y:S01]  /*2de0*/  @!P1 LDG.E.U16 R139, desc[UR8][R34.64] ;  /* 0x00000008228b9981 */ /* 0x000322000c1e1500 */
[C---:B0-----:R-:W-:Y:S01]  /*2df0*/  IMAD.WIDE R38, R24.reuse, 0x2, R94 ;  /* 0x0000000218267825 */ /* 0x041fe200078e025e */
[----:B------:R-:W-:Y:S02]  /*2e00*/  PRMT R135, RZ, 0x7610, R135 ;  /* 0x00007610ff877816 */ /* 0x000fe40000000087 */
[----:B------:R0:W4:Y:S01]  /*2e10*/  @!P1 LDG.E.U16 R136, desc[UR8][R32.64] ;  /* 0x0000000820889981 */ /* 0x000122000c1e1500 */
[----:B-1----:R-:W-:-:S03]  /*2e20*/  IMAD.WIDE R36, R24, 0x2, R96 ;  /* 0x0000000218247825 */ /* 0x002fc600078e0260 */
[----:B------:R1:W4:Y:S01]  /*2e30*/  @!P1 LDG.E.U16 R129, desc[UR8][R38.64] ;  /* 0x0000000826819981 */ /* 0x000322000c1e1500 */
[C---:B------:R-:W-:Y:S01]  /*2e40*/  IMAD.WIDE R34, R24.reuse, 0x2, R100 ;  /* 0x0000000218227825 */ /* 0x040fe200078e0264 */
[----:B------:R-:W-:Y:S02]  /*2e50*/  PRMT R59, RZ, 0x7610, R59 ;  /* 0x00007610ff3b7816 */ /* 0x000fe4000000003b */
[----:B------:R1:W4:Y:S01]  /*2e60*/  @!P1 LDG.E.U16 R140, desc[UR8][R36.64] ;  /* 0x00000008248c9981 */ /* 0x000322000c1e1500 */
[C---:B0-----:R-:W-:Y:S01]  /*2e70*/  IMAD.WIDE R32, R24.reuse, 0x2, R90 ;  /* 0x0000000218207825 */ /* 0x041fe200078e025a */
[----:B------:R-:W-:Y:S02]  /*2e80*/  PRMT R138, RZ, 0x7610, R138 ;  /* 0x00007610ff8a7816 */ /* 0x000fe4000000008a */
[----:B------:R0:W4:Y:S01]  /*2e90*/  @!P1 LDG.E.U16 R137, desc[UR8][R34.64] ;  /* 0x0000000822899981 */ /* 0x000122000c1e1500 */
[----:B-1----:R-:W-:Y:S01]  /*2ea0*/  IMAD.WIDE R38, R24, 0x2, R108 ;  /* 0x0000000218267825 */ /* 0x002fe200078e026c */
[----:B------:R-:W-:-:S02]  /*2eb0*/  PRMT R133, RZ, 0x7610, R133 ;  /* 0x00007610ff857816 */ /* 0x000fc40000000085 */
        /* <DEDUP_REMOVED lines=16> */
[----:B-1----:R-:W-:-:S04]  /*2fc0*/  IMAD.WIDE R36, R24, 0x2, R116 ;  /* 0x0000000218247825 */ /* 0x002fc800078e0274 */
[----:B------:R-:W-:Y:S01]  /*2fd0*/  IMAD.MOV.U32 R50, RZ, RZ, R132 ;  /* 0x000000ffff327224 */ /* 0x000fe200078e0084 */
[----:B------:R1:W4:Y:S01]  /*2fe0*/  @!P1 LDG.E.U16 R143, desc[UR8][R38.64] ;  /* 0x00000008268f9981 */ /* 0x000322000c1e1500 */
[----:B------:R-:W-:Y:S02]  /*2ff0*/  IMAD.MOV.U32 R51, RZ, RZ, R81 ;  /* 0x000000ffff337224 */ /* 0x000fe400078e0051 */
[C---:B------:R-:W-:Y:S01]  /*3000*/  IMAD.WIDE R34, R24.reuse, 0x2, R110 ;  /* 0x0000000218227825 */ /* 0x040fe200078e026e */
[----:B------:R1:W4:Y:S01]  /*3010*/  @!P1 LDG.E.U16 R150, desc[UR8][R32.64] ;  /* 0x0000000820969981 */ /* 0x000322000c1e1500 */
[----:B------:R-:W-:Y:S02]  /*3020*/  PRMT R145, RZ, 0x7610, R145 ;  /* 0x00007610ff917816 */ /* 0x000fe40000000091 */
[--C-:B------:R-:W-:Y:S01]  /*3030*/  IMAD.MOV.U32 R48, RZ, RZ, R134.reuse ;  /* 0x000000ffff307224 */ /* 0x100fe200078e0086 */
[----:B------:R-:W-:Y:S01]  /*3040*/  PRMT R134, RZ, 0x7610, R134 ;  /* 0x00007610ff867816 */ /* 0x000fe20000000086 */
[----:B0-----:R-:W-:Y:S01]  /*3050*/  IMAD.WIDE R40, R24, 0x2, R118 ;  /* 0x0000000218287825 */ /* 0x001fe200078e0276 */
[----:B------:R0:W4:Y:S01]  /*3060*/  @!P1 LDG.E.U16 R146, desc[UR8][R36.64] ;  /* 0x0000000824929981 */ /* 0x000122000c1e1500 */
[----:B------:R-:W-:-:S02]  /*3070*/  PRMT R147, RZ, 0x7610, R147 ;  /* 0x00007610ff937816 */ /* 0x000fc40000000093 */
[C---:B-1----:R-:W-:Y:S01]  /*3080*/  IMAD.WIDE R38, R24.reuse, 0x2, R50 ;  /* 0x0000000218267825 */ /* 0x042fe200078e0232 */
[----:B------:R1:W4:Y:S01]  /*3090*/  @!P1 LDG.E.U16 R141, desc[UR8][R34.64] ;  /* 0x00000008228d9981 */ /* 0x000322000c1e1500 */
[----:B------:R-:W-:Y:S02]  /*30a0*/  PRMT R132, RZ, 0x7610, R132 ;  /* 0x00007610ff847816 */ /* 0x000fe40000000084 */
[----:B------:R-:W-:Y:S01]  /*30b0*/  IMAD.MOV.U32 R49, RZ, RZ, R127 ;  /* 0x000000ffff317224 */ /* 0x000fe200078e007f */
[----:B------:R1:W4:Y:S01]  /*30c0*/  @!P1 LDG.E.U16 R148, desc[UR8][R40.64] ;  /* 0x0000000828949981 */ /* 0x000322000c1e1500 */
[C---:B------:R-:W-:Y:S01]  /*30d0*/  IMAD.WIDE R32, R24.reuse, 0x2, R122 ;  /* 0x0000000218207825 */ /* 0x040fe200078e027a */
[----:B------:R-:W-:Y:S02]  /*30e0*/  PRMT R127, RZ, 0x7610, R127 ;  /* 0x00007610ff7f7816 */ /* 0x000fe4000000007f */
[----:B------:R1:W4:Y:S01]  /*30f0*/  @!P1 LDG.E.U16 R134, desc[UR8][R38.64] ;  /* 0x0000000826869981 */ /* 0x000322000c1e1500 */
[----:B0-----:R-:W-:-:S03]  /*3100*/  IMAD.WIDE R36, R24, 0x2, R124 ;  /* 0x0000000218247825 */ /* 0x001fc600078e027c */
[----:B------:R0:W4:Y:S01]  /*3110*/  @!P1 LDG.E.U16 R145, desc[UR8][R32.64] ;  /* 0x0000000820919981 */ /* 0x000122000c1e1500 */
[----:B-1----:R-:W-:-:S03]  /*3120*/  IMAD.WIDE R34, R24, 0x2, R120 ;  /* 0x0000000218227825 */ /* 0x002fc600078e0278 */
[----:B------:R1:W4:Y:S01]  /*3130*/  @!P1 LDG.E.U16 R147, desc[UR8][R36.64] ;  /* 0x0000000824939981 */ /* 0x000322000c1e1500 */
[----:B------:R-:W-:-:S03]  /*3140*/  IMAD.WIDE R40, R24, 0x2, R48 ;  /* 0x0000000218287825 */ /* 0x000fc600078e0230 */
[----:B------:R1:W4:Y:S01]  /*3150*/  @!P1 LDG.E.U16 R132, desc[UR8][R34.64] ;  /* 0x0000000822849981 */ /* 0x000322000c1e1500 */
[----:B------:R-:W-:Y:S02]  /*3160*/  IMAD.MOV.U32 R38, RZ, RZ, R76 ;  /* 0x000000ffff267224 */ /* 0x000fe400078e004c */
[----:B------:R-:W-:Y:S01]  /*3170*/  IMAD.MOV.U32 R39, RZ, RZ, R17 ;  /* 0x000000ffff277224 */ /* 0x000fe200078e0011 */
[----:B------:R1:W4:Y:S01]  /*3180*/  @!P1 LDG.E.U16 R127, desc[UR8][R40.64] ;  /* 0x00000008287f9981 */ /* 0x000322000c1e1500 */
[----:B0-----:R-:W-:Y:S02]  /*3190*/  IMAD.MOV.U32 R32, RZ, RZ, R130 ;  /* 0x000000ffff207224 */ /* 0x001fe400078e0082 */
[----:B------:R-:W-:Y:S02]  /*31a0*/  IMAD.MOV.U32 R33, RZ, RZ, R9 ;  /* 0x000000ffff217224 */ /* 0x000fe400078e0009 */
[--C-:B-1----:R-:W-:Y:S01]  /*31b0*/  IMAD.MOV.U32 R37, RZ, RZ, R11.reuse ;  /* 0x000000ffff257224 */ /* 0x102fe200078e000b */
[----:B------:R-:W-:Y:S01]  /*31c0*/  PRMT R11, RZ, 0x7610, R11 ;  /* 0x00007610ff0b7816 */ /* 0x000fe2000000000b */
[----:B------:R-:W-:Y:S01]  /*31d0*/  IMAD.MOV.U32 R36, RZ, RZ, R30 ;  /* 0x000000ffff247224 */ /* 0x000fe200078e001e */
[----:B------:R-:W-:Y:S01]  /*31e0*/  PRMT R9, RZ, 0x7610, R9 ;  /* 0x00007610ff097816 */ /* 0x000fe20000000009 */
[----:B------:R-:W-:Y:S01]  /*31f0*/  IMAD.WIDE R34, R24, 0x2, R38 ;  /* 0x0000000218227825 */ /* 0x000fe200078e0226 */
[----:B------:R-:W-:-:S03]  /*3200*/  PRMT R156, RZ, 0x7610, R156 ;  /* 0x00007610ff9c7816 */ /* 0x000fc6000000009c */
[----:B------:R-:W-:Y:S01]  /*3210*/  IMAD.MOV.U32 R81, RZ, RZ, R77 ;  /* 0x000000ffff517224 */ /* 0x000fe200078e004d */
[----:B------:R-:W-:Y:S01]  /*3220*/  PRMT R130, RZ, 0x7610, R130 ;  /* 0x00007610ff827816 */ /* 0x000fe20000000082 */
[C---:B------:R-:W-:Y:S01]  /*3230*/  IMAD.WIDE R40, R24.reuse, 0x2, R32 ;  /* 0x0000000218287825 */ /* 0x040fe200078e0220 */
[----:B------:R0:W4:Y:S03]  /*3240*/  @!P1 LDG.E.U16 R11, desc[UR8][R34.64] ;  /* 0x00000008220b9981 */ /* 0x000126000c1e1500 */
[C---:B------:R-:W-:Y:S01]  /*3250*/  IMAD.WIDE R76, R24.reuse, 0x2, R36 ;  /* 0x00000002184c7825 */ /* 0x040fe200078e0224 */
[----:B------:R1:W4:Y:S03]  /*3260*/  @!P1 LDG.E.U16 R9, desc[UR8][R40.64] ;  /* 0x0000000828099981 */ /* 0x000326000c1e1500 */
[----:B------:R-:W-:Y:S01]  /*3270*/  IMAD.WIDE R152, R24, 0x2, R80 ;  /* 0x0000000218987825 */ /* 0x000fe200078e0250 */
[----:B------:R1:W4:Y:S03]  /*3280*/  @!P1 LDG.E.U16 R156, desc[UR8][R76.64] ;  /* 0x000000084c9c9981 */ /* 0x000326000c1e1500 */
[----:B0-----:R-:W-:Y:S01]  /*3290*/  IMAD.MOV.U32 R34, RZ, RZ, R126 ;  /* 0x000000ffff227224 */ /* 0x001fe200078e007e */
[----:B------:R-:W-:Y:S01]  /*32a0*/  PRMT R17, RZ, 0x7610, R17 ;  /* 0x00007610ff117816 */ /* 0x000fe20000000011 */
[----:B------:R-:W-:Y:S01]  /*32b0*/  IMAD.MOV.U32 R35, RZ, RZ, R79 ;  /* 0x000000ffff237224 */ /* 0x000fe200078e004f */
[----:B------:R0:W4:Y:S01]  /*32c0*/  @!P1 LDG.E.U16 R130, desc[UR8][R152.64] ;  /* 0x0000000898829981 */ /* 0x000122000c1e1500 */
[----:B------:R-:W-:-:S02]  /*32d0*/  IMAD.MOV.U32 R30, RZ, RZ, R78 ;  /* 0x000000ffff1e7224 */ /* 0x000fc400078e004e */
[----:B-1----:R-:W-:Y:S02]  /*32e0*/  IMAD.MOV.U32 R40, RZ, RZ, R128 ;  /* 0x000000ffff287224 */ /* 0x002fe400078e0080 */
[--C-:B------:R-:W-:Y:S01]  /*32f0*/  IMAD.MOV.U32 R41, RZ, RZ, R15.reuse ;  /* 0x000000ffff297224 */ /* 0x100fe200078e000f */
[----:B------:R-:W-:Y:S01]  /*3300*/  PRMT R15, RZ, 0x7610, R15 ;  /* 0x00007610ff0f7816 */ /* 0x000fe2000000000f */
[C---:B------:R-:W-:Y:S01]  /*3310*/  IMAD.WIDE R154, R24.reuse, 0x2, R30 ;  /* 0x00000002189a7825 */ /* 0x040fe200078e021e */
[----:B------:R-:W-:Y:S02]  /*3320*/  PRMT R128, RZ, 0x7610, R128 ;  /* 0x00007610ff807816 */ /* 0x000fe40000000080 */
[----:B------:R-:W-:Y:S01]  /*3330*/  PRMT R160, RZ, 0x7610, R160 ;  /* 0x00007610ffa07816 */ /* 0x000fe200000000a0 */
[C---:B------:R-:W-:Y:S01]  /*3340*/  IMAD.WIDE R76, R24.reuse, 0x2, R34 ;  /* 0x00000002184c7825 */ /* 0x040fe200078e0222 */
[----:B------:R-:W-:Y:S01]  /*3350*/  PRMT R162, RZ, 0x7610, R162 ;  /* 0x00007610ffa27816 */ /* 0x000fe200000000a2 */
[----:B------:R-:W4:Y:S02]  /*3360*/  @!P1 LDG.E.U16 R15, desc[UR8][R154.64] ;  /* 0x000000089a0f9981 */ /* 0x000f24000c1e1500 */
[----:B------:R-:W-:-:S02]  /*3370*/  IMAD.WIDE R78, R24, 0x2, R40 ;  /* 0x00000002184e7825 */ /* 0x000fc400078e0228 */
[----:B------:R-:W4:Y:S02]  /*3380*/  @!P1 LDG.E.U16 R17, desc[UR8][R76.64] ;  /* 0x000000084c119981 */ /* 0x000f24000c1e1500 */
[C---:B------:R-:W-:Y:S02]  /*3390*/  IMAD.WIDE R158, R24.reuse, 0x2, R72 ;  /* 0x00000002189e7825 */ /* 0x040fe400078e0248 */
[----:B------:R1:W4:Y:S02]  /*33a0*/  @!P1 LDG.E.U16 R128, desc[UR8][R78.64] ;  /* 0x000000084e809981 */ /* 0x000324000c1e1500 */
[----:B0-----:R-:W-:Y:S02]  /*33b0*/  IMAD.WIDE R152, R24, 0x2, R74 ;  /* 0x0000000218987825 */ /* 0x001fe400078e024a */
[----:B------:R-:W4:Y:S04]  /*33c0*/  @!P1 LDG.E.U16 R160, desc[UR8][R158.64] ;  /* 0x000000089ea09981 */ /* 0x000f28000c1e1500 */
[----:B------:R-:W4:Y:S01]  /*33d0*/  @!P1 LDG.E.U16 R162, desc[UR8][R152.64] ;  /* 0x0000000898a29981 */ /* 0x000f22000c1e1500 */
[----:B------:R-:W-:-:S04]  /*33e0*/  IMAD.WIDE R30, R25, 0x2, R30 ;  /* 0x00000002191e7825 */ /* 0x000fc800078e021e */
[----:B-1----:R-:W-:-:S04]  /*33f0*/  IMAD.WIDE R78, R25, 0x2, R34 ;  /* 0x00000002194e7825 */ /* 0x002fc800078e0222 */
[----:B------:R-:W-:Y:S02]  /*3400*/  IMAD.MOV.U32 R126, RZ, RZ, R78 ;  /* 0x000000ffff7e7224 */ /* 0x000fe400078e004e */
[----:B------:R-:W-:Y:S01]  /*3410*/  IMAD.MOV.U32 R78, RZ, RZ, R30 ;  /* 0x000000ffff4e7224 */ /* 0x000fe200078e001e */
[----:B--2---:R-:W-:Y:S04]  /*3420*/  STS.U16 [R22+UR4+0x1000], R53 ;  /* 0x0010003516007988 */ /* 0x004fe80008000404 */
[----:B-----5:R-:W-:Y:S04]  /*3430*/  STS.U16 [R22+UR4+0x1100], R43 ;  /* 0x0011002b16007988 */ /* 0x020fe80008000404 */
[----:B---3--:R-:W-:Y:S04]  /*3440*/  STS.U16 [R22+UR4+0x1200], R57 ;  /* 0x0012003916007988 */ /* 0x008fe80008000404 */
[----:B----4-:R-:W-:Y:S04]  /*3450*/  STS.U16 [R22+UR4+0x1300], R55 ;  /* 0x0013003716007988 */ /* 0x010fe80008000404 */
[----:B------:R-:W-:Y:S04]  /*3460*/  STS.U16 [R27+UR4+0x1080], R52 ;  /* 0x001080341b007988 */ /* 0x000fe80008000404 */
[----:B------:R0:W-:Y:S04]  /*3470*/  STS.U16 [R27+UR4+0x1180], R42 ;  /* 0x0011802a1b007988 */ /* 0x0001e80008000404 */
[----:B------:R-:W-:Y:S04]  /*3480*/  STS.U16 [R27+UR4+0x1280], R54 ;  /* 0x001280361b007988 */ /* 0x000fe80008000404 */
[----:B------:R-:W-:Y:S01]  /*3490*/  STS.U16 [R27+UR4+0x1380], R144 ;  /* 0x001380901b007988 */ /* 0x000fe20008000404 */
[----:B0-----:R-:W-:-:S03]  /*34a0*/  IMAD.WIDE R42, R25, 0x2, R36 ;  /* 0x00000002192a7825 */ /* 0x001fc600078e0224 */
[----:B------:R-:W-:Y:S04]  /*34b0*/  STS.U16 [R22+UR4], R139 ;  /* 0x0000008b16007988 */ /* 0x000fe80008000404 */
[----:B------:R-:W-:Y:S04]  /*34c0*/  STS.U16 [R22+UR4+0x200], R137 ;  /* 0x0002008916007988 */ /* 0x000fe80008000404 */
[----:B------:R-:W-:Y:S04]  /*34d0*/  STS.U16 [R22+UR4+0x400], R135 ;  /* 0x0004008716007988 */ /* 0x000fe80008000404 */
[----:B------:R-:W-:Y:S04]  /*34e0*/  STS.U16 [R22+UR4+0x600], R133 ;  /* 0x0006008516007988 */ /* 0x000fe80008000404 */
[----:B------:R-:W-:Y:S01]  /*34f0*/  STS.U16 [R22+UR4+0x800], R143 ;  /* 0x0008008f16007988 */ /* 0x000fe20008000404 */
[----:B------:R-:W-:-:S03]  /*3500*/  IMAD.MOV.U32 R30, RZ, RZ, R42 ;  /* 0x000000ffff1e7224 */ /* 0x000fc600078e002a */
[----:B------:R-:W-:Y:S04]  /*3510*/  STS.U16 [R22+UR4+0xa00], R147 ;  /* 0x000a009316007988 */ /* 0x000fe80008000404 */
        /* <DEDUP_REMOVED lines=10> */
[----:B------:R0:W-:Y:S04]  /*35c0*/  STS.U16 [R28+UR4+0x100], R131 ;  /* 0x000100831c007988 */ /* 0x0001e80008000404 */
        /* <DEDUP_REMOVED lines=12> */
[----:B------:R2:W-:Y:S04]  /*3690*/  STS.U16 [R29+UR4+0xb80], R128 ;  /* 0x000b80801d007988 */ /* 0x0005e80008000404 */
[----:B------:R-:W-:Y:S04]  /*36a0*/  STS.U16 [R29+UR4+0xd80], R160 ;  /* 0x000d80a01d007988 */ /* 0x000fe80008000404 */
[----:B------:R-:W-:Y:S01]  /*36b0*/  STS.U16 [R29+UR4+0xf80], R162 ;  /* 0x000f80a21d007988 */ /* 0x000fe20008000404 */
[----:B------:R-:W-:Y:S01]  /*36c0*/  BAR.SYNC.DEFER_BLOCKING 0x0 ;  /* 0x0000000000007b1d */ /* 0x000fe20000010000 */
[----:B0-----:R-:W-:-:S04]  /*36d0*/  IMAD.WIDE R130, R25, 0x2, R32 ;  /* 0x0000000219827825 */ /* 0x001fc800078e0220 */
[----:B-1----:R-:W-:-:S04]  /*36e0*/  IMAD.WIDE R132, R25, 0x2, R38 ;  /* 0x0000000219847825 */ /* 0x002fc800078e0226 */
[----:B------:R-:W-:Y:S02]  /*36f0*/  IMAD.MOV.U32 R11, RZ, RZ, R43 ;  /* 0x000000ffff0b7224 */ /* 0x000fe400078e002b */
[----:B--2---:R-:W-:Y:S01]  /*3700*/  IMAD.WIDE R128, R25, 0x2, R40 ;  /* 0x0000000219807825 */ /* 0x004fe200078e0228 */
[----:B------:R-:W-:Y:S04]  /*3710*/  LDSM.16.MT88.4 R52, [R8+0x1000] ;  /* 0x001000000834783b */ /* 0x000fe80000004200 */
[----:B------:R-:W0:Y:S04]  /*3720*/  LDSM.16.M88.4 R32, [R21+UR7] ;  /* 0x000000071520783b */ /* 0x000e280008000200 */
[----:B------:R-:W1:Y:S04]  /*3730*/  LDSM.16.M88.4 R56, [R21+UR7+0x400] ;  /* 0x000400071538783b */ /* 0x000e680008000200 */
[----:B------:R-:W2:Y:S04]  /*3740*/  LDSM.16.M88.4 R36, [R21+UR7+0x800] ;  /* 0x000800071524783b */ /* 0x000ea80008000200 */
[----:B------:R-:W3:Y:S01]  /*3750*/  LDSM.16.M88.4 R40, [R21+UR7+0xc00] ;  /* 0x000c00071528783b */ /* 0x000ee20008000200 */
[----:B------:R-:W-:-:S02]  /*3760*/  IMAD.MOV.U32 R76, RZ, RZ, R132 ;  /* 0x000000ffff4c7224 */ /* 0x000fc400078e0084 */
[----:B------:R-:W-:Y:S02]  /*3770*/  IMAD.MOV.U32 R17, RZ, RZ, R133 ;  /* 0x000000ffff117224 */ /* 0x000fe400078e0085 */
[----:B------:R-:W-:-:S04]  /*3780*/  IMAD.WIDE R134, R25, 0x2, R48 ;  /* 0x0000000219867825 */ /* 0x000fc800078e0230 */
[C---:B------:R-:W-:Y:S02]  /*3790*/  IMAD.WIDE R132, R25.reuse, 0x2, R50 ;  /* 0x0000000219847825 */ /* 0x040fe400078e0232 */
[----:B------:R-:W4:Y:S02]  /*37a0*/  LDSM.16.MT88.4 R48, [R8+0x1200] ;  /* 0x001200000830783b */ /* 0x000f240000004200 */
[----:B------:R-:W-:Y:S01]  /*37b0*/  VIADD R26, R26, 0xffffffff ;  /* 0xffffffff1a1a7836 */ /* 0x000fe20000000000 */
[C---:B0-----:R-:W-:Y:S06]  /*37c0*/  HMMA.16816.F32 R68, R52.reuse, R32, R68 ;  /* 0x000000203444723c */ /* 0x041fec0000001844 */
[C---:B-1----:R-:W-:Y:S06]  /*37d0*/  HMMA.16816.F32 R64, R52.reuse, R56, R64 ;  /* 0x000000383440723c */ /* 0x042fec0000001840 */
[C---:B--2---:R-:W-:Y:S06]  /*37e0*/  HMMA.16816.F32 R60, R52.reuse, R36, R60 ;  /* 0x00000024343c723c */ /* 0x044fec000000183c */
[----:B---3--:R-:W-:Y:S01]  /*37f0*/  HMMA.16816.F32 R44, R52, R40, R44 ;  /* 0x00000028342c723c */ /* 0x008fe2000000182c */
[----:B------:R-:W-:Y:S01]  /*3800*/  ISETP.NE.U32.AND P0, PT, R26, RZ, PT ;  /* 0x000000ff1a00720c */ /* 0x000fe20003f05070 */
[----:B------:R-:W-:Y:S01]  /*3810*/  IMAD.WIDE R80, R25, 0x2, R80 ;  /* 0x0000000219507825 */ /* 0x000fe200078e0250 */
[----:B------:R-:W-:-:S03]  /*3820*/  UIADD3 UR5, UR5, -0x20, URZ ;  /* 0xffffffe005057890 */ /* 0x000fc6000fffe03f */
[----:B----4-:R-:W-:Y:S01]  /*3830*/  HMMA.16816.F32 R68, R48, R34, R68 ;  /* 0x000000223044723c */ /* 0x010fe20000001844 */
[----:B------:R-:W-:Y:S02]  /*3840*/  IMAD.MOV.U32 R77, RZ, RZ, R81 ;  /* 0x000000ffff4d7224 */ /* 0x000fe400078e0051 */
[----:B------:R-:W-:-:S03]  /*3850*/  IMAD.WIDE R74, R25, 0x2, R74 ;  /* 0x00000002194a7825 */ /* 0x000fc600078e024a */
[----:B------:R-:W-:Y:S01]  /*3860*/  HMMA.16816.F32 R64, R48, R58, R64 ;  /* 0x0000003a3040723c */ /* 0x000fe20000001840 */
[----:B------:R-:W-:-:S05]  /*3870*/  IMAD.WIDE R72, R25, 0x2, R72 ;  /* 0x0000000219487825 */ /* 0x000fca00078e0248 */
[----:B------:R-:W-:Y:S01]  /*3880*/  HMMA.16816.F32 R60, R48, R38, R60 ;  /* 0x00000026303c723c */ /* 0x000fe2000000183c */
[----:B------:R-:W-:Y:S02]  /*3890*/  IMAD.MOV.U32 R9, RZ, RZ, R131 ;  /* 0x000000ffff097224 */ /* 0x000fe400078e0083 */
[----:B------:R-:W-:-:S03]  /*38a0*/  IMAD.MOV.U32 R15, RZ, RZ, R129 ;  /* 0x000000ffff0f7224 */ /* 0x000fc600078e0081 */
[----:B------:R-:W-:Y:S01]  /*38b0*/  HMMA.16816.F32 R44, R48, R42, R44 ;  /* 0x0000002a302c723c */ /* 0x000fe2000000182c */
[----:B------:R-:W-:-:S04]  /*38c0*/  IMAD.WIDE R124, R25, 0x2, R124 ;  /* 0x00000002197c7825 */ /* 0x000fc800078e027c */
[----:B------:R-:W-:Y:S02]  /*38d0*/  IMAD.MOV.U32 R127, RZ, RZ, R135 ;  /* 0x000000ffff7f7224 */ /* 0x000fe400078e0087 */
[----:B------:R-:W-:-:S04]  /*38e0*/  IMAD.WIDE R120, R25, 0x2, R120 ;  /* 0x0000000219787825 */ /* 0x000fc800078e0278 */
[----:B------:R-:W-:Y:S02]  /*38f0*/  IMAD.MOV.U32 R81, RZ, RZ, R133 ;  /* 0x000000ffff517224 */ /* 0x000fe400078e0085 */
[----:B------:R-:W-:-:S04]  /*3900*/  IMAD.WIDE R122, R25, 0x2, R122 ;  /* 0x00000002197a7825 */ /* 0x000fc800078e027a */
        /* <DEDUP_REMOVED lines=18> */
[----:B------:R-:W-:Y:S01]  /*3a30*/  IMAD.WIDE R102, R16, 0x2, R102 ;  /* 0x0000000210667825 */ /* 0x000fe200078e0266 */
[----:B------:R-:W-:Y:S06]  /*3a40*/  @P0 BRA `(.L_x_2) ;  /* 0xffffffec00fc0947 */ /* 0x000fec000383ffff */
[----:B------:R-:W-:Y:S02]  /*3a50*/  F2FP.F16.F32.PACK_AB R8, R67, R71 ;  /* 0x000000474308723e */ /* 0x000fe400000000ff */
[----:B------:R-:W-:Y:S02]  /*3a60*/  F2FP.F16.F32.PACK_AB R10, R65, R69 ;  /* 0x00000045410a723e */ /* 0x000fe400000000ff */
[----:B------:R-:W-:Y:S02]  /*3a70*/  F2FP.F16.F32.PACK_AB R9, R47, R63 ;  /* 0x0000003f2f09723e */ /* 0x000fe400000000ff */
[----:B------:R-:W-:Y:S02]  /*3a80*/  F2FP.F16.F32.PACK_AB R67, R46, R62 ;  /* 0x0000003e2e43723e */ /* 0x000fe400000000ff */
[----:B------:R-:W-:Y:S02]  /*3a90*/  F2FP.F16.F32.PACK_AB R66, R66, R70 ;  /* 0x000000464242723e */ /* 0x000fe400000000ff */
[----:B------:R-:W-:-:S02]  /*3aa0*/  F2FP.F16.F32.PACK_AB R11, R45, R61 ;  /* 0x0000003d2d0b723e */ /* 0x000fc400000000ff */
[----:B------:R-:W-:Y:S02]  /*3ab0*/  F2FP.F16.F32.PACK_AB R65, R44, R60 ;  /* 0x0000003c2c41723e */ /* 0x000fe400000000ff */
[----:B------:R-:W-:-:S07]  /*3ac0*/  F2FP.F16.F32.PACK_AB R64, R64, R68 ;  /* 0x000000444040723e */ /* 0x000fce00000000ff */
.L_x_1:
[----:B------:R-:W-:Y:S01]  /*3ad0*/  IMAD.SHL.U32 R12, R0, 0x4, RZ ;  /* 0x00000004000c7824 */ /* 0x000fe200078e00ff */
[----:B------:R-:W-:Y:S01]  /*3ae0*/  BAR.SYNC.DEFER_BLOCKING 0x0 ;  /* 0x0000000000007b1d */ /* 0x000fe20000010000 */
[----:B------:R-:W-:Y:S01]  /*3af0*/  SHF.R.S32.HI R14, RZ, 0x4, R0 ;  /* 0x00000004ff0e7819 */ /* 0x000fe20000011400 */
[----:B------:R-:W-:Y:S01]  /*3b00*/  IMAD.U32 R15, RZ, RZ, UR6 ;  /* 0x00000006ff0f7e24 */ /* 0x000fe2000f8e00ff */
[----:B------:R-:W-:Y:S01]  /*3b10*/  ISETP.NE.U32.AND P0, PT, R7, RZ, PT ;  /* 0x000000ff0700720c */ /* 0x000fe20003f05070 */
[----:B------:R-:W-:Y:S01]  /*3b20*/  USHF.L.U32 UR5, UR6, 0x1, URZ ;  /* 0x0000000106057899 */ /* 0x000fe2000800063f */
[----:B------:R-:W-:-:S03]  /*3b30*/  LOP3.LUT R13, R12, 0x38, RZ, 0xc0, !PT ;  /* 0x000000380c0d7812 */ /* 0x000fc600078ec0ff */
[----:B------:R-:W0:Y:S01]  /*3b40*/  LDC R21, c[0x0][0x248] ;  /* 0x00009200ff157b82 */ /* 0x000e220000000800 */
[----:B------:R-:W-:Y:S01]  /*3b50*/  SGXT R12, R14, 0x1 ;  /* 0x000000010e0c781a */ /* 0x000fe20000000200 */
[----:B------:R-:W-:Y:S01]  /*3b60*/  ULDC.64 UR10, c[0x0][0x228] ;  /* 0x00008a00000a7ab9 */ /* 0x000fe20000000a00 */
[----:B------:R-:W-:Y:S01]  /*3b70*/  LOP3.LUT R13, R13, 0x40, R4, 0xf8, !PT ;  /* 0x000000400d0d7812 */ /* 0x000fe200078ef804 */
[----:B------:R-:W-:Y:S01]  /*3b80*/  ULDC.64 UR6, c[0x0][0x220] ;  /* 0x0000880000067ab9 */ /* 0x000fe20000000a00 */
[----:B------:R-:W-:Y:S02]  /*3b90*/  SEL R7, RZ, 0x240, !P0 ;  /* 0x00000240ff077807 */ /* 0x000fe40004000000 */
[----:B------:R-:W-:Y:S02]  /*3ba0*/  LOP3.LUT R12, R13, 0x240, R12, 0x78, !PT ;  /* 0x000002400d0c7812 */ /* 0x000fe400078e780c */
[----:B------:R-:W-:Y:S02]  /*3bb0*/  LOP3.LUT R7, R7, 0x30, R6, 0xf8, !PT ;  /* 0x0000003007077812 */ /* 0x000fe400078ef806 */
[----:B------:R-:W-:Y:S01]  /*3bc0*/  SHF.R.S32.HI R4, RZ, 0x3, R0 ;  /* 0x00000003ff047819 */ /* 0x000fe20000011400 */
[----:B------:R-:W-:Y:S01]  /*3bd0*/  IMAD R12, R15, 0x8, R12 ;  /* 0x000000080f0c7824 */ /* 0x000fe200078e020c */
[----:B------:R-:W-:Y:S01]  /*3be0*/  LOP3.LUT R7, R7, UR5, RZ, 0x3c, !PT ;  /* 0x0000000507077c12 */ /* 0x000fe2000f8e3cff */
[----:B------:R-:W-:Y:S01]  /*3bf0*/  ULDC UR5, c[0x0][0x244] ;  /* 0x0000910000057ab9 */ /* 0x000fe20000000800 */
[----:B------:R-:W-:-:S02]  /*3c00*/  SGXT R13, R4, 0x1 ;  /* 0x00000001040d781a */ /* 0x000fc40000000200 */
[----:B------:R-:W-:Y:S01]  /*3c10*/  LOP3.LUT R6, R12, 0x8, RZ, 0x3c, !PT ;  /* 0x000000080c067812 */ /* 0x000fe200078e3cff */
[----:B------:R-:W-:Y:S01]  /*3c20*/  STS.64 [R12+UR4], R64 ;  /* 0x000000400c007988 */ /* 0x000fe20008000a04 */
[----:B------:R-:W-:Y:S02]  /*3c30*/  LOP3.LUT R4, R0, 0x10, RZ, 0xc0, !PT ;  /* 0x0000001000047812 */ /* 0x000fe400078ec0ff */
[----:B------:R-:W-:Y:S01]  /*3c40*/  LOP3.LUT R13, R13, 0x408, RZ, 0xc0, !PT ;  /* 0x000004080d0d7812 */ /* 0x000fe200078ec0ff */
[----:B------:R1:W-:Y:S01]  /*3c50*/  STS.64 [R12+UR4+0x80], R10 ;  /* 0x0000800a0c007988 */ /* 0x0003e20008000a04 */
[----:B------:R-:W-:Y:S02]  /*3c60*/  ISETP.GE.AND P0, PT, R3, UR10, PT ;  /* 0x0000000a03007c0c */ /* 0x000fe4000bf06270 */
[C-C-:B------:R-:W-:Y:S01]  /*3c70*/  LOP3.LUT R14, R5.reuse, 0x20, R2.reuse, 0xfe, !PT ;  /* 0x00000020050e7812 */ /* 0x140fe200078efe02 */
[----:B------:R-:W-:Y:S01]  /*3c80*/  STS.64 [R6+UR4+0x400], R66 ;  /* 0x0004004206007988 */ /* 0x000fe20008000a04 */
[----:B------:R-:W-:Y:S01]  /*3c90*/  IMAD R4, R4, 0x8, R13 ;  /* 0x0000000804047824 */ /* 0x000fe200078e020d */
[----:B------:R-:W-:-:S02]  /*3ca0*/  LOP3.LUT R13, R5, 0x38, R2, 0xfe, !PT ;  /* 0x00000038050d7812 */ /* 0x000fc400078efe02 */
[----:B------:R2:W-:Y:S01]  /*3cb0*/  STS.64 [R6+UR4+0x480], R8 ;  /* 0x0004800806007988 */ /* 0x0005e20008000a04 */
[----:B------:R-:W-:Y:S01]  /*3cc0*/  IMAD.IADD R17, R4, 0x1, R7 ;  /* 0x0000000104117824 */ /* 0x000fe200078e0207 */
[--C-:B------:R-:W-:Y:S01]  /*3cd0*/  LOP3.LUT R7, R5, 0x24, R2.reuse, 0xfe, !PT ;  /* 0x0000002405077812 */ /* 0x100fe200078efe02 */
[----:B------:R-:W-:Y:S01]  /*3ce0*/  IMAD R4, R3, UR5, RZ ;  /* 0x0000000503047c24 */ /* 0x000fe2000f8e02ff */
[----:B------:R-:W-:Y:S01]  /*3cf0*/  BAR.SYNC.DEFER_BLOCKING 0x0 ;  /* 0x0000000000007b1d */ /* 0x000fe20000010000 */
[----:B------:R-:W-:Y:S02]  /*3d00*/  LOP3.LUT R3, R5, R2, RZ, 0xfc, !PT ;  /* 0x0000000205037212 */ /* 0x000fe400078efcff */
[----:B------:R-:W-:Y:S02]  /*3d10*/  LOP3.LUT R19, R17, 0x8, RZ, 0x3c, !PT ;  /* 0x0000000811137812 */ /* 0x000fe400078e3cff */
[----:B------:R-:W-:Y:S01]  /*3d20*/  LEA R20, P1, R4, UR6, 0x1 ;  /* 0x0000000604147c11 */ /* 0x000fe2000f8208ff */
[----:B0-----:R-:W-:Y:S01]  /*3d30*/  IMAD R18, R3, R21, RZ ;  /* 0x0000001503127224 */ /* 0x001fe200078e02ff */
[----:B-1----:R-:W-:-:S02]  /*3d40*/  LOP3.LUT R12, R5, 0x30, R2, 0xfe, !PT ;  /* 0x00000030050c7812 */ /* 0x002fc400078efe02 */
[----:B------:R-:W-:Y:S02]  /*3d50*/  LEA.HI.X.SX32 R22, R4, UR7, 0x1, P1 ;  /* 0x0000000704167c11 */ /* 0x000fe400088f0eff */
[----:B------:R-:W-:Y:S02]  /*3d60*/  ISETP.LT.AND P1, PT, R3, UR11, !P0 ;  /* 0x0000000b03007c0c */ /* 0x000fe4000c721270 */
[C-C-:B------:R-:W-:Y:S02]  /*3d70*/  LOP3.LUT R3, R5.reuse, 0x4, R2.reuse, 0xfe, !PT ;  /* 0x0000000405037812 */ /* 0x140fe400078efe02 */
[C-C-:B--2---:R-:W-:Y:S02]  /*3d80*/  LOP3.LUT R6, R5.reuse, 0x34, R2.reuse, 0xfe, !PT ;  /* 0x0000003405067812 */ /* 0x144fe400078efe02 */
[C-C-:B------:R-:W-:Y:S02]  /*3d90*/  LOP3.LUT R10, R5.reuse, 0x2c, R2.reuse, 0xfe, !PT ;  /* 0x0000002c050a7812 */ /* 0x140fe400078efe02 */
[----:B------:R-:W-:-:S02]  /*3da0*/  LOP3.LUT R11, R5, 0x28, R2, 0xfe, !PT ;  /* 0x00000028050b7812 */ /* 0x000fc400078efe02 */
[C-C-:B------:R-:W-:Y:S02]  /*3db0*/  LOP3.LUT R15, R5.reuse, 0x1c, R2.reuse, 0xfe, !PT ;  /* 0x0000001c050f7812 */ /* 0x140fe400078efe02 */
[C-C-:B------:R-:W-:Y:S01]  /*3dc0*/  LOP3.LUT R16, R5.reuse, 0x18, R2.reuse, 0xfe, !PT ;  /* 0x0000001805107812 */ /* 0x140fe200078efe02 */
[----:B------:R-:W0:Y:S01]  /*3dd0*/  LDS.64 R24, [R17+UR4] ;  /* 0x0000000411187984 */ /* 0x000e220008000a00 */
[C-C-:B------:R-:W-:Y:S02]  /*3de0*/  LOP3.LUT R8, R5.reuse, 0x10, R2.reuse, 0xfe, !PT ;  /* 0x0000001005087812 */ /* 0x140fe400078efe02 */
[----:B------:R-:W-:Y:S01]  /*3df0*/  LOP3.LUT R9, R5, 0xc, R2, 0xfe, !PT ;  /* 0x0000000c05097812 */ /* 0x000fe200078efe02 */
[----:B------:R-:W1:Y:S01]  /*3e00*/  LDS.64 R28, [R19+UR4] ;  /* 0x00000004131c7984 */ /* 0x000e620008000a00 */
[C---:B------:R-:W-:Y:S01]  /*3e10*/  ISETP.LT.AND P3, PT, R3.reuse, UR11, !P0 ;  /* 0x0000000b03007c0c */ /* 0x040fe2000c761270 */
[----:B------:R-:W-:Y:S01]  /*3e20*/  IMAD R3, R3, R21, RZ ;  /* 0x0000001503037224 */ /* 0x000fe200078e02ff */
[----:B------:R-:W-:Y:S01]  /*3e30*/  LEA R4, P2, R18, R20, 0x1 ;  /* 0x0000001412047211 */ /* 0x000fe200078408ff */
[----:B------:R2:W3:Y:S01]  /*3e40*/  LDS.64 R26, [R17+UR4+0x100] ;  /* 0x00010004111a7984 */ /* 0x0004e20008000a00 */
[----:B------:R-:W-:-:S03]  /*3e50*/  LEA.HI R0, R0, R5, RZ, 0x1c ;  /* 0x0000000500007211 */ /* 0x000fc600078fe0ff */
[----:B------:R4:W5:Y:S02]  /*3e60*/  LDS.64 R30, [R19+UR4+0x100] ;  /* 0x00010004131e7984 */ /* 0x0009640008000a00 */
[----:B------:R-:W-:Y:S01]  /*3e70*/  VIADD R0, R0, 0x3c ;  /* 0x0000003c00007836 */ /* 0x000fe20000000000 */
[C-C-:B--2---:R-:W-:Y:S02]  /*3e80*/  LOP3.LUT R17, R5.reuse, 0x14, R2.reuse, 0xfe, !PT ;  /* 0x0000001405117812 */ /* 0x144fe400078efe02 */
[----:B------:R-:W-:Y:S02]  /*3e90*/  LOP3.LUT R2, R5, 0x8, R2, 0xfe, !PT ;  /* 0x0000000805027812 */ /* 0x000fe400078efe02 */
[----:B------:R-:W-:Y:S01]  /*3ea0*/  LEA.HI.X.SX32 R5, R18, R22, 0x1, P2 ;  /* 0x0000001612057211 */ /* 0x000fe200010f0eff */
[----:B------:R-:W-:Y:S01]  /*3eb0*/  IMAD R18, R21, 0x20, R18 ;  /* 0x0000002015127824 */ /* 0x000fe200078e0212 */
[C---:B------:R-:W-:Y:S01]  /*3ec0*/  ISETP.LT.AND P6, PT, R2.reuse, UR11, !P0 ;  /* 0x0000000b02007c0c */ /* 0x040fe2000c7c1270 */
[----:B----4-:R-:W-:Y:S01]  /*3ed0*/  IMAD R19, R2, R21, RZ ;  /* 0x0000001502137224 */ /* 0x010fe200078e02ff */
[----:B------:R-:W-:-:S02]  /*3ee0*/  LEA R2, P5, R3, R20, 0x1 ;  /* 0x0000001403027211 */ /* 0x000fc400078a08ff */
[----:B------:R-:W-:Y:S02]  /*3ef0*/  ISETP.LT.AND P2, PT, R6, UR11, !P0 ;  /* 0x0000000b06007c0c */ /* 0x000fe4000c741270 */
[----:B------:R-:W-:Y:S02]  /*3f00*/  LEA R6, P4, R19, R20, 0x1 ;  /* 0x0000001413067211 */ /* 0x000fe400078808ff */
[-C--:B------:R-:W-:Y:S02]  /*3f10*/  LEA.HI.X.SX32 R3, R3, R22.reuse, 0x1, P5 ;  /* 0x0000001603037211 */ /* 0x080fe400028f0eff */
[C---:B------:R-:W-:Y:S01]  /*3f20*/  ISETP.LT.AND P5, PT, R9.reuse, UR11, !P0 ;  /* 0x0000000b09007c0c */ /* 0x040fe2000c7a1270 */
[-C--:B------:R-:W-:Y:S01]  /*3f30*/  IMAD R9, R9, R21.reuse, RZ ;  /* 0x0000001509097224 */ /* 0x080fe200078e02ff */
[----:B0-----:R0:W-:Y:S01]  /*3f40*/  @P1 STG.E.U16 desc[UR8][R4.64], R24 ;  /* 0x0000001804001986 */ /* 0x0011e2000c101508 */
[----:B------:R-:W-:Y:S02]  /*3f50*/  ISETP.LT.AND P1, PT, R7, UR11, !P0 ;  /* 0x0000000b07007c0c */ /* 0x000fe4000c721270 */
[----:B------:R-:W-:Y:S01]  /*3f60*/  LEA.HI.X.SX32 R7, R19, R22, 0x1, P4 ;  /* 0x0000001613077211 */ /* 0x000fe200020f0eff */
[C---:B------:R-:W-:Y:S01]  /*3f70*/  IMAD R19, R8.reuse, R21, RZ ;  /* 0x0000001508137224 */ /* 0x040fe200078e02ff */
[----:B------:R-:W-:Y:S01]  /*3f80*/  ISETP.LT.AND P4, PT, R8, UR11, !P0 ;  /* 0x0000000b08007c0c */ /* 0x000fe2000c781270 */
[----:B-1----:R1:W-:Y:S01]  /*3f90*/  @P3 STG.E.U16 desc[UR8][R2.64], R28 ;  /* 0x0000001c02003986 */ /* 0x0023e2000c101508 */
[----:B------:R-:W-:-:S03]  /*3fa0*/  LEA R8, P3, R9, R20, 0x1 ;  /* 0x0000001409087211 */ /* 0x000fc600078608ff */
[----:B---3--:R2:W-:Y:S01]  /*3fb0*/  @P6 STG.E.U16 desc[UR8][R6.64], R26 ;  /* 0x0000001a06006986 */ /* 0x0085e2000c101508 */
[----:B------:R-:W-:Y:S02]  /*3fc0*/  LEA.HI.X.SX32 R9, R9, R22, 0x1, P3 ;  /* 0x0000001609097211 */ /* 0x000fe400018f0eff */
[----:B0-----:R-:W-:Y:S02]  /*3fd0*/  LEA R4, P6, R19, R20, 0x1 ;  /* 0x0000001413047211 */ /* 0x001fe400078c08ff */
[C---:B------:R-:W-:Y:S01]  /*3fe0*/  ISETP.LT.AND P3, PT, R17.reuse, UR11, !P0 ;  /* 0x0000000b11007c0c */ /* 0x040fe2000c761270 */
[----:B------:R-:W-:Y:S01]  /*3ff0*/  IMAD R17, R17, R21, RZ ;  /* 0x0000001511117224 */ /* 0x000fe200078e02ff */
[----:B------:R-:W-:Y:S01]  /*4000*/  LEA.HI.X.SX32 R5, R19, R22, 0x1, P6 ;  /* 0x0000001613057211 */ /* 0x000fe200030f0eff */
[----:B-----5:R-:W-:Y:S01]  /*4010*/  @P5 STG.E.U16 desc[UR8][R8.64], R30 ;  /* 0x0000001e08005986 */ /* 0x020fe2000c101508 */
[----:B------:R-:W-:Y:S02]  /*4020*/  PRMT R24, R24, 0x7632, R24 ;  /* 0x0000763218187816 */ /* 0x000fe40000000018 */
[----:B-1----:R-:W-:-:S02]  /*4030*/  LEA R2, P5, R17, R20, 0x1 ;  /* 0x0000001411027211 */ /* 0x002fc400078a08ff */
[----:B------:R-:W-:Y:S01]  /*4040*/  PRMT R28, R28, 0x7632, R28 ;  /* 0x000076321c1c7816 */ /* 0x000fe2000000001c */
[----:B------:R0:W-:Y:S01]  /*4050*/  @P4 STG.E.U16 desc[UR8][R4.64], R24 ;  /* 0x0000001804004986 */ /* 0x0001e2000c101508 */
[C---:B------:R-:W-:Y:S01]  /*4060*/  ISETP.LT.AND P4, PT, R16.reuse, UR11, !P0 ;  /* 0x0000000b10007c0c */ /* 0x040fe2000c781270 */
[-C--:B------:R-:W-:Y:S01]  /*4070*/  IMAD R16, R16, R21.reuse, RZ ;  /* 0x0000001510107224 */ /* 0x080fe200078e02ff */
[----:B------:R-:W-:Y:S01]  /*4080*/  LEA.HI.X.SX32 R3, R17, R22, 0x1, P5 ;  /* 0x0000001611037211 */ /* 0x000fe200028f0eff */
[-C--:B------:R-:W-:Y:S01]  /*4090*/  IMAD R17, R0, R21.reuse, RZ ;  /* 0x0000001500117224 */ /* 0x080fe200078e02ff */
[C---:B------:R-:W-:Y:S01]  /*40a0*/  ISETP.LT.AND P5, PT, R15.reuse, UR11, !P0 ;  /* 0x0000000b0f007c0c */ /* 0x040fe2000c7a1270 */
[----:B------:R-:W-:Y:S01]  /*40b0*/  IMAD R15, R15, R21, RZ ;  /* 0x000000150f0f7224 */ /* 0x000fe200078e02ff */
[----:B--2---:R-:W-:Y:S01]  /*40c0*/  LEA R6, P6, R16, R20, 0x1 ;  /* 0x0000001410067211 */ /* 0x004fe200078c08ff */
[----:B------:R1:W-:Y:S01]  /*40d0*/  @P3 STG.E.U16 desc[UR8][R2.64], R28 ;  /* 0x0000001c02003986 */ /* 0x0003e2000c101508 */
[----:B------:R-:W-:Y:S01]  /*40e0*/  ISETP.LT.AND P3, PT, R14, UR11, !P0 ;  /* 0x0000000b0e007c0c */ /* 0x000fe2000c761270 */
[----:B------:R-:W-:Y:S01]  /*40f0*/  IMAD R14, R21, 0x4, R18 ;  /* 0x00000004150e7824 */ /* 0x000fe200078e0212 */
[----:B------:R-:W-:-:S02]  /*4100*/  LEA.HI.X.SX32 R7, R16, R22, 0x1, P6 ;  /* 0x0000001610077211 */ /* 0x000fc400030f0eff */
[C---:B0-----:R-:W-:Y:S02]  /*4110*/  LEA R4, P6, R15.reuse, R20, 0x1 ;  /* 0x000000140f047211 */ /* 0x041fe400078c08ff */
[----:B------:R-:W-:Y:S02]  /*4120*/  PRMT R30, R30, 0x7632, R30 ;  /* 0x000076321e1e7816 */ /* 0x000fe4000000001e */
[----:B------:R-:W-:Y:S02]  /*4130*/  LEA.HI.X.SX32 R5, R15, R22, 0x1, P6 ;  /* 0x000000160f057211 */ /* 0x000fe400030f0eff */
[----:B-1----:R-:W-:Y:S02]  /*4140*/  PRMT R3, R26, 0x7632, R3 ;  /* 0x000076321a037816 */ /* 0x002fe40000000003 */
[----:B------:R-:W-:-:S03]  /*4150*/  LEA R2, P6, R14, R20, 0x1 ;  /* 0x000000140e027211 */ /* 0x000fc600078c08ff */
[----:B------:R0:W-:Y:S01]  /*4160*/  @P4 STG.E.U16 desc[UR8][R6.64], R3 ;  /* 0x0000000306004986 */ /* 0x0001e2000c101508 */
[----:B------:R-:W-:-:S03]  /*4170*/  LEA R8, P4, R18, R20, 0x1 ;  /* 0x0000001412087211 */ /* 0x000fc600078808ff */
[----:B------:R1:W-:Y:S01]  /*4180*/  @P5 STG.E.U16 desc[UR8][R4.64], R30 ;  /* 0x0000001e04005986 */ /* 0x0003e2000c101508 */
[-C--:B------:R-:W-:Y:S02]  /*4190*/  LEA.HI.X.SX32 R9, R18, R22.reuse, 0x1, P4 ;  /* 0x0000001612097211 */ /* 0x080fe400020f0eff */
[----:B------:R-:W-:Y:S01]  /*41a0*/  ISETP.LT.AND P4, PT, R10, UR11, !P0 ;  /* 0x0000000b0a007c0c */ /* 0x000fe2000c781270 */
[----:B------:R-:W-:Y:S01]  /*41b0*/  IMAD R10, R21, 0x4, R14 ;  /* 0x00000004150a7824 */ /* 0x000fe200078e020e */
[----:B------:R-:W-:Y:S01]  /*41c0*/  ISETP.LT.AND P5, PT, R11, UR11, !P0 ;  /* 0x0000000b0b007c0c */ /* 0x000fe2000c7a1270 */
[----:B------:R-:W-:Y:S02]  /*41d0*/  @P3 STG.E.U16 desc[UR8][R8.64], R25 ;  /* 0x0000001908003986 */ /* 0x000fe4000c101508 */
[----:B------:R-:W-:Y:S01]  /*41e0*/  IMAD R11, R21, 0x4, R10 ;  /* 0x00000004150b7824 */ /* 0x000fe200078e020a */
[----:B0-----:R-:W-:-:S03]  /*41f0*/  LEA.HI.X.SX32 R3, R14, R22, 0x1, P6 ;  /* 0x000000160e037211 */ /* 0x001fc600030f0eff */
[----:B------:R-:W-:Y:S01]  /*4200*/  IMAD R14, R21, 0x4, R11 ;  /* 0x00000004150e7824 */ /* 0x000fe200078e020b */
[-C--:B------:R-:W-:Y:S01]  /*4210*/  LEA R6, P3, R11, R20.reuse, 0x1 ;  /* 0x000000140b067211 */ /* 0x080fe200078608ff */
[----:B------:R0:W-:Y:S01]  /*4220*/  @P1 STG.E.U16 desc[UR8][R2.64], R29 ;  /* 0x0000001d02001986 */ /* 0x0001e2000c101508 */
[C---:B-1----:R-:W-:Y:S01]  /*4230*/  LEA R4, P1, R10.reuse, R20, 0x1 ;  /* 0x000000140a047211 */ /* 0x042fe200078208ff */
[----:B------:R-:W-:Y:S01]  /*4240*/  IMAD R15, R21, 0x4, R14 ;  /* 0x00000004150f7824 */ /* 0x000fe200078e020e */
[-C--:B------:R-:W-:Y:S02]  /*4250*/  LEA.HI.X.SX32 R7, R11, R22.reuse, 0x1, P3 ;  /* 0x000000160b077211 */ /* 0x080fe400018f0eff */
[----:B------:R-:W-:Y:S01]  /*4260*/  LEA.HI.X.SX32 R5, R10, R22, 0x1, P1 ;  /* 0x000000160a057211 */ /* 0x000fe200008f0eff */
[----:B------:R-:W-:Y:S01]  /*4270*/  IMAD R16, R21, 0x4, R15 ;  /* 0x0000000415107824 */ /* 0x000fe200078e020f */
[----:B------:R-:W-:Y:S02]  /*4280*/  LEA R10, P1, R14, R20, 0x1 ;  /* 0x000000140e0a7211 */ /* 0x000fe400078208ff */
[----:B------:R-:W-:Y:S01]  /*4290*/  ISETP.LT.AND P3, PT, R12, UR11, !P0 ;  /* 0x0000000b0c007c0c */ /* 0x000fe2000c761270 */
[----:B------:R1:W-:Y:S01]  /*42a0*/  @P5 STG.E.U16 desc[UR8][R4.64], R27 ;  /* 0x0000001b04005986 */ /* 0x0003e2000c101508 */
[----:B------:R-:W-:-:S02]  /*42b0*/  LEA.HI.X.SX32 R11, R14, R22, 0x1, P1 ;  /* 0x000000160e0b7211 */ /* 0x000fc400008f0eff */
[CC--:B0-----:R-:W-:Y:S01]  /*42c0*/  LEA R2, P1, R16.reuse, R20.reuse, 0x1 ;  /* 0x0000001410027211 */ /* 0x0c1fe200078208ff */
[----:B------:R1:W-:Y:S01]  /*42d0*/  @P4 STG.E.U16 desc[UR8][R6.64], R31 ;  /* 0x0000001f06004986 */ /* 0x0003e2000c101508 */
[----:B------:R-:W-:Y:S02]  /*42e0*/  LEA R8, P6, R15, R20, 0x1 ;  /* 0x000000140f087211 */ /* 0x000fe400078c08ff */
[----:B------:R-:W-:Y:S02]  /*42f0*/  LEA.HI.X.SX32 R3, R16, R22, 0x1, P1 ;  /* 0x0000001610037211 */ /* 0x000fe400008f0eff */
[----:B------:R-:W-:Y:S02]  /*4300*/  ISETP.LT.AND P1, PT, R13, UR11, !P0 ;  /* 0x0000000b0d007c0c */ /* 0x000fe4000c721270 */
[----:B------:R-:W-:Y:S02]  /*4310*/  ISETP.LT.AND P0, PT, R0, UR11, !P0 ;  /* 0x0000000b00007c0c */ /* 0x000fe4000c701270 */
[----:B------:R-:W-:-:S02]  /*4320*/  PRMT R25, R25, 0x7632, R25 ;  /* 0x0000763219197816 */ /* 0x000fc40000000019 */
[----:B------:R-:W-:Y:S02]  /*4330*/  LEA.HI.X.SX32 R9, R15, R22, 0x1, P6 ;  /* 0x000000160f097211 */ /* 0x000fe400030f0eff */
[----:B------:R-:W-:Y:S01]  /*4340*/  PRMT R29, R29, 0x7632, R29 ;  /* 0x000076321d1d7816 */ /* 0x000fe2000000001d */
[----:B------:R1:W-:Y:S01]  /*4350*/  @P3 STG.E.U16 desc[UR8][R10.64], R25 ;  /* 0x000000190a003986 */ /* 0x0003e2000c101508 */
[----:B------:R-:W-:Y:S02]  /*4360*/  PRMT R0, R27, 0x7632, R0 ;  /* 0x000076321b007816 */ /* 0x000fe40000000000 */
[C---:B------:R-:W-:Y:S01]  /*4370*/  LEA R12, P6, R17.reuse, R20, 0x1 ;  /* 0x00000014110c7211 */ /* 0x040fe200078c08ff */
[----:B------:R1:W-:Y:S03]  /*4380*/  @P2 STG.E.U16 desc[UR8][R8.64], R29 ;  /* 0x0000001d08002986 */ /* 0x0003e6000c101508 */
[----:B------:R-:W-:Y:S01]  /*4390*/  LEA.HI.X.SX32 R13, R17, R22, 0x1, P6 ;  /* 0x00000016110d7211 */ /* 0x000fe200030f0eff */
[----:B------:R1:W-:Y:S01]  /*43a0*/  @P1 STG.E.U16 desc[UR8][R2.64], R0 ;  /* 0x0000000002001986 */ /* 0x0003e2000c101508 */
[----:B------:R-:W-:Y:S07]  /*43b0*/  @!P0 EXIT ;  /* 0x000000000000894d */ /* 0x000fee0003800000 */
[----:B-1----:R-:W-:-:S05]  /*43c0*/  PRMT R6, R31, 0x7632, R6 ;  /* 0x000076321f067816 */ /* 0x002fca0000000006 */
[----:B------:R-:W-:Y:S01]  /*43d0*/  STG.E.U16 desc[UR8][R12.64], R6 ;  /* 0x000000060c007986 */ /* 0x000fe2000c101508 */
[----:B------:R-:W-:Y:S05]  /*43e0*/  EXIT ;  /* 0x000000000000794d */ /* 0x000fea0003800000 */
.L_x_3:
[----:B------:R-:W-:-:S00]  /*43f0*/  BRA `(.L_x_3) ;  /* 0xfffffffc00fc7947 */ /* 0x000fc0000383ffff */
[----:B------:R-:W-:-:S00]  /*4400*/  NOP ;  /* 0x0000000000007918 */ /* 0x000fc00000000000 */
[----:B------:R-:W-:-:S00]  /*4410*/  NOP ;  /* 0x0000000000007918 */ /* 0x000fc00000000000 */
[----:B------:R-:W-:-:S00]  /*4420*/  NOP ;  /* 0x0000000000007918 */ /* 0x000fc00000000000 */
[----:B------:R-:W-:-:S00]  /*4430*/  NOP ;  /* 0x0000000000007918 */ /* 0x000fc00000000000 */
[----:B------:R-:W-:-:S00]  /*4440*/  NOP ;  /* 0x0000000000007918 */ /* 0x000fc00000000000 */
[----:B------:R-:W-:-:S00]  /*4450*/  NOP ;  /* 0x0000000000007918 */ /* 0x000fc00000000000 */
[----:B------:R-:W-:-:S00]  /*4460*/  NOP ;  /* 0x0000000000007918 */ /* 0x000fc00000000000 */
[----:B------:R-:W-:-:S00]  /*4470*/  NOP ;  /* 0x0000000000007918 */ /* 0x000fc00000000000 */
.L_x_4:


//--------------------- .nv.shared.matmul_kernel  --------------------------
	.section	.nv.shared.matmul_kernel,"aw",@nobits
	.sectionflags	@""
	.align	16
	.zero		1024


//--------------------- .nv.shared.reserved.0     --------------------------
	.section	.nv.shared.reserved.0,"aw",@nobits
	.weak		__nv_reservedSMEM_offset_0_alias
	.size		__nv_reservedSMEM_offset_0_alias, 0, 0
	.other		__nv_reservedSMEM_offset_0_alias,@"STO_CUDA_RESERVED_SHARED STV_DEFAULT"
__nv_reservedSMEM_offset_0_alias:
	.zero		0


//--------------------- .nv.constant0.matmul_kernel --------------------------
	.section	.nv.constant0.matmul_kernel,"a",@progbits
	.sectionflags	@""
	.align	4
.nv.constant0.matmul_kernel:
	.zero		608


//--------------------- SYMBOLS --------------------------

	.type		.nv.reservedSmem.offset0,@object
	.size		.nv.reservedSmem.offset0,0x4
